//
// Generated by NVIDIA NVVM Compiler
//
// Compiler Build ID: CL-36424714
// Cuda compilation tools, release 13.0, V13.0.88
// Based on NVVM 20.0.0
//

.version 9.0
.target sm_100
.address_size 64

	// .globl	special_launch
// _ZZ14special_launchE23thread_tile_group_found has been demoted
// _ZZ14special_launchE24thread_tile_group_random has been demoted
// _ZZ18reduceGlobalBlocksE12shared_found has been demoted
// _ZZ18reduceGlobalBlocksE13shared_random has been demoted
.global .align 1 .b8 _ZN32_INTERNAL_6cf94949_4_k_cu_rotr324cuda3std3__434_GLOBAL__N__6cf94949_4_k_cu_rotr326ignoreE[1];
.global .align 1 .b8 _ZN32_INTERNAL_6cf94949_4_k_cu_rotr324cuda3std3__45__cpo5beginE[1];
.global .align 1 .b8 _ZN32_INTERNAL_6cf94949_4_k_cu_rotr324cuda3std3__45__cpo3endE[1];
.global .align 1 .b8 _ZN32_INTERNAL_6cf94949_4_k_cu_rotr324cuda3std3__45__cpo6cbeginE[1];
.global .align 1 .b8 _ZN32_INTERNAL_6cf94949_4_k_cu_rotr324cuda3std3__45__cpo4cendE[1];
.global .align 1 .b8 _ZN32_INTERNAL_6cf94949_4_k_cu_rotr324cuda3std3__419piecewise_constructE[1];
.global .align 1 .b8 _ZN32_INTERNAL_6cf94949_4_k_cu_rotr324cuda3std3__48in_placeE[1];
.global .align 1 .b8 _ZN32_INTERNAL_6cf94949_4_k_cu_rotr324cuda3std6ranges3__45__cpo4swapE[1];
.global .align 1 .b8 _ZN32_INTERNAL_6cf94949_4_k_cu_rotr324cuda3std6ranges3__45__cpo9iter_moveE[1];
.global .align 1 .b8 _ZN32_INTERNAL_6cf94949_4_k_cu_rotr324cuda3std6ranges3__45__cpo7advanceE[1];

.visible .entry special_launch(
	.param .u64 .ptr .align 1 special_launch_param_0,
	.param .u64 special_launch_param_1,
	.param .u64 special_launch_param_2,
	.param .u64 special_launch_param_3,
	.param .u64 .ptr .align 1 special_launch_param_4,
	.param .u64 .ptr .align 1 special_launch_param_5,
	.param .u64 .ptr .align 1 special_launch_param_6,
	.param .u64 .ptr .align 1 special_launch_param_7
)
{
	.reg .pred 	%p<160>;
	.reg .b16 	%rs<116>;
	.reg .b32 	%r<2480>;
	.reg .b64 	%rd<83>;
	// demoted variable
	.shared .align 1 .b8 _ZZ14special_launchE23thread_tile_group_found[33];
	// demoted variable
	.shared .align 8 .b8 _ZZ14special_launchE24thread_tile_group_random[264];
	ld.param.u64 	%rd11, [special_launch_param_1];
	ld.param.u64 	%rd12, [special_launch_param_2];
	ld.param.u64 	%rd13, [special_launch_param_3];
	ld.param.u64 	%rd14, [special_launch_param_4];
	cvta.to.global.u64 	%rd1, %rd14;
	mov.u32 	%r1, %ctaid.x;
	mov.u32 	%r2, %ntid.x;
	mov.u32 	%r3, %tid.x;
	mad.lo.s32 	%r16, %r1, %r2, %r3;
	cvt.u64.u32 	%rd15, %r16;
	mad.lo.s64 	%rd2, %rd13, %rd15, %rd11;
	setp.ge.u64 	%p4, %rd2, %rd12;
	mov.pred 	%p3, 0;
	mov.b64 	%rd10, -1;
	mov.u64 	%rd82, %rd10;
	mov.pred 	%p159, %p3;
	@%p4 bra 	$L__BB0_65;
	ld.param.u64 	%rd79, [special_launch_param_0];
	cvta.to.global.u64 	%rd16, %rd79;
	{ .reg .b32 tmp; mov.b64 {tmp, %r17}, %rd2; }
	cvt.u32.u64 	%r18, %rd2;
	mov.b32 	%r19, 291;
	prmt.b32 	%r20, %r17, %r17, %r19;
	prmt.b32 	%r21, %r18, %r18, %r19;
	ld.global.v4.u32 	{%r22, %r23, %r24, %r25}, [%rd16];
	ld.global.v4.u32 	{%r26, %r27, %r28, %r29}, [%rd16+16];
	ld.global.v4.u32 	{%r30, %r31, %r32, %r33}, [%rd16+32];
	ld.global.v4.u32 	{%r34, %r35, %r36, %r37}, [%rd16+48];
	add.s32 	%r38, %r20, -1156040474;
	mov.b32 	%r39, 4146;
	prmt.b32 	%r40, %r38, %r38, %r39;
	add.s32 	%r41, %r40, 1779033703;
	xor.b32  	%r42, %r41, 1359893119;
	shf.l.wrap.b32 	%r43, %r42, %r42, 20;
	add.s32 	%r44, %r21, %r38;
	add.s32 	%r45, %r44, %r43;
	xor.b32  	%r46, %r45, %r40;
	mov.b32 	%r47, 801;
	prmt.b32 	%r48, %r46, %r46, %r47;
	add.s32 	%r49, %r48, %r41;
	xor.b32  	%r50, %r49, %r43;
	shf.l.wrap.b32 	%r51, %r50, %r50, 25;
	add.s32 	%r52, %r22, 1449989905;
	prmt.b32 	%r53, %r52, %r52, %r39;
	add.s32 	%r54, %r53, -1150833019;
	xor.b32  	%r55, %r54, -1694144372;
	shf.l.wrap.b32 	%r56, %r55, %r55, 20;
	add.s32 	%r57, %r23, %r52;
	add.s32 	%r58, %r57, %r56;
	xor.b32  	%r59, %r58, %r53;
	prmt.b32 	%r60, %r59, %r59, %r47;
	add.s32 	%r61, %r60, %r54;
	xor.b32  	%r62, %r61, %r56;
	shf.l.wrap.b32 	%r63, %r62, %r62, 25;
	add.s32 	%r64, %r24, 1542638877;
	xor.b32  	%r65, %r64, 64;
	prmt.b32 	%r66, %r65, %r65, %r39;
	add.s32 	%r67, %r66, 1013904242;
	xor.b32  	%r68, %r67, 528734635;
	shf.l.wrap.b32 	%r69, %r68, %r68, 20;
	add.s32 	%r70, %r25, %r64;
	add.s32 	%r71, %r70, %r69;
	xor.b32  	%r72, %r71, %r66;
	prmt.b32 	%r73, %r72, %r72, %r47;
	add.s32 	%r74, %r73, %r67;
	xor.b32  	%r75, %r74, %r69;
	shf.l.wrap.b32 	%r76, %r75, %r75, 25;
	add.s32 	%r77, %r26, 19972691;
	xor.b32  	%r78, %r77, 1;
	prmt.b32 	%r79, %r78, %r78, %r39;
	add.s32 	%r80, %r79, -1521486534;
	xor.b32  	%r81, %r80, 1541459225;
	shf.l.wrap.b32 	%r82, %r81, %r81, 20;
	add.s32 	%r83, %r27, %r77;
	add.s32 	%r84, %r83, %r82;
	xor.b32  	%r85, %r84, %r79;
	prmt.b32 	%r86, %r85, %r85, %r47;
	add.s32 	%r87, %r86, %r80;
	xor.b32  	%r88, %r87, %r82;
	shf.l.wrap.b32 	%r89, %r88, %r88, 25;
	add.s32 	%r90, %r28, %r45;
	add.s32 	%r91, %r90, %r63;
	xor.b32  	%r92, %r86, %r91;
	prmt.b32 	%r93, %r92, %r92, %r39;
	add.s32 	%r94, %r93, %r74;
	xor.b32  	%r95, %r94, %r63;
	shf.l.wrap.b32 	%r96, %r95, %r95, 20;
	add.s32 	%r97, %r91, %r29;
	add.s32 	%r98, %r97, %r96;
	xor.b32  	%r99, %r98, %r93;
	prmt.b32 	%r100, %r99, %r99, %r47;
	add.s32 	%r101, %r100, %r94;
	xor.b32  	%r102, %r101, %r96;
	shf.l.wrap.b32 	%r103, %r102, %r102, 25;
	add.s32 	%r104, %r30, %r58;
	add.s32 	%r105, %r104, %r76;
	xor.b32  	%r106, %r105, %r48;
	prmt.b32 	%r107, %r106, %r106, %r39;
	add.s32 	%r108, %r107, %r87;
	xor.b32  	%r109, %r108, %r76;
	shf.l.wrap.b32 	%r110, %r109, %r109, 20;
	add.s32 	%r111, %r105, %r31;
	add.s32 	%r112, %r111, %r110;
	xor.b32  	%r113, %r112, %r107;
	prmt.b32 	%r114, %r113, %r113, %r47;
	add.s32 	%r115, %r114, %r108;
	xor.b32  	%r116, %r115, %r110;
	shf.l.wrap.b32 	%r117, %r116, %r116, 25;
	add.s32 	%r118, %r32, %r71;
	add.s32 	%r119, %r118, %r89;
	xor.b32  	%r120, %r119, %r60;
	prmt.b32 	%r121, %r120, %r120, %r39;
	add.s32 	%r122, %r121, %r49;
	xor.b32  	%r123, %r122, %r89;
	shf.l.wrap.b32 	%r124, %r123, %r123, 20;
	add.s32 	%r125, %r119, %r33;
	add.s32 	%r126, %r125, %r124;
	xor.b32  	%r127, %r126, %r121;
	prmt.b32 	%r128, %r127, %r127, %r47;
	add.s32 	%r129, %r128, %r122;
	xor.b32  	%r130, %r129, %r124;
	shf.l.wrap.b32 	%r131, %r130, %r130, 25;
	add.s32 	%r132, %r84, %r51;
	add.s32 	%r133, %r132, %r34;
	xor.b32  	%r134, %r133, %r73;
	prmt.b32 	%r135, %r134, %r134, %r39;
	add.s32 	%r136, %r135, %r61;
	xor.b32  	%r137, %r136, %r51;
	shf.l.wrap.b32 	%r138, %r137, %r137, 20;
	add.s32 	%r139, %r133, %r35;
	add.s32 	%r140, %r139, %r138;
	xor.b32  	%r141, %r140, %r135;
	prmt.b32 	%r142, %r141, %r141, %r47;
	add.s32 	%r143, %r142, %r136;
	xor.b32  	%r144, %r143, %r138;
	shf.l.wrap.b32 	%r145, %r144, %r144, 25;
	add.s32 	%r146, %r98, %r22;
	add.s32 	%r147, %r146, %r145;
	xor.b32  	%r148, %r147, %r114;
	prmt.b32 	%r149, %r148, %r148, %r39;
	add.s32 	%r150, %r149, %r129;
	xor.b32  	%r151, %r150, %r145;
	shf.l.wrap.b32 	%r152, %r151, %r151, 20;
	add.s32 	%r153, %r147, %r26;
	add.s32 	%r154, %r153, %r152;
	xor.b32  	%r155, %r154, %r149;
	prmt.b32 	%r156, %r155, %r155, %r47;
	add.s32 	%r157, %r156, %r150;
	xor.b32  	%r158, %r157, %r152;
	shf.l.wrap.b32 	%r159, %r158, %r158, 25;
	add.s32 	%r160, %r112, %r23;
	add.s32 	%r161, %r160, %r103;
	xor.b32  	%r162, %r128, %r161;
	prmt.b32 	%r163, %r162, %r162, %r39;
	add.s32 	%r164, %r163, %r143;
	xor.b32  	%r165, %r164, %r103;
	shf.l.wrap.b32 	%r166, %r165, %r165, 20;
	add.s32 	%r167, %r161, %r30;
	add.s32 	%r168, %r167, %r166;
	xor.b32  	%r169, %r168, %r163;
	prmt.b32 	%r170, %r169, %r169, %r47;
	add.s32 	%r171, %r170, %r164;
	xor.b32  	%r172, %r171, %r166;
	shf.l.wrap.b32 	%r173, %r172, %r172, 25;
	add.s32 	%r174, %r126, %r27;
	add.s32 	%r175, %r174, %r117;
	xor.b32  	%r176, %r175, %r142;
	prmt.b32 	%r177, %r176, %r176, %r39;
	add.s32 	%r178, %r177, %r101;
	xor.b32  	%r179, %r178, %r117;
	shf.l.wrap.b32 	%r180, %r179, %r179, 20;
	add.s32 	%r181, %r175, %r20;
	add.s32 	%r182, %r181, %r180;
	xor.b32  	%r183, %r182, %r177;
	prmt.b32 	%r184, %r183, %r183, %r47;
	add.s32 	%r185, %r184, %r178;
	xor.b32  	%r186, %r185, %r180;
	shf.l.wrap.b32 	%r187, %r186, %r186, 25;
	add.s32 	%r188, %r140, %r24;
	add.s32 	%r189, %r188, %r131;
	xor.b32  	%r190, %r189, %r100;
	prmt.b32 	%r191, %r190, %r190, %r39;
	add.s32 	%r192, %r191, %r115;
	xor.b32  	%r193, %r192, %r131;
	shf.l.wrap.b32 	%r194, %r193, %r193, 20;
	add.s32 	%r195, %r189, %r33;
	add.s32 	%r196, %r195, %r194;
	xor.b32  	%r197, %r196, %r191;
	prmt.b32 	%r198, %r197, %r197, %r47;
	add.s32 	%r199, %r198, %r192;
	xor.b32  	%r200, %r199, %r194;
	shf.l.wrap.b32 	%r201, %r200, %r200, 25;
	add.s32 	%r202, %r154, %r21;
	add.s32 	%r203, %r202, %r173;
	xor.b32  	%r204, %r198, %r203;
	prmt.b32 	%r205, %r204, %r204, %r39;
	add.s32 	%r206, %r205, %r185;
	xor.b32  	%r207, %r206, %r173;
	shf.l.wrap.b32 	%r208, %r207, %r207, 20;
	add.s32 	%r209, %r203, %r31;
	add.s32 	%r210, %r209, %r208;
	xor.b32  	%r211, %r210, %r205;
	prmt.b32 	%r212, %r211, %r211, %r47;
	add.s32 	%r213, %r212, %r206;
	xor.b32  	%r214, %r213, %r208;
	shf.l.wrap.b32 	%r215, %r214, %r214, 25;
	add.s32 	%r216, %r168, %r32;
	add.s32 	%r217, %r216, %r187;
	xor.b32  	%r218, %r217, %r156;
	prmt.b32 	%r219, %r218, %r218, %r39;
	add.s32 	%r220, %r219, %r199;
	xor.b32  	%r221, %r220, %r187;
	shf.l.wrap.b32 	%r222, %r221, %r221, 20;
	add.s32 	%r223, %r217, %r25;
	add.s32 	%r224, %r223, %r222;
	xor.b32  	%r225, %r224, %r219;
	prmt.b32 	%r226, %r225, %r225, %r47;
	add.s32 	%r227, %r226, %r220;
	xor.b32  	%r228, %r227, %r222;
	shf.l.wrap.b32 	%r229, %r228, %r228, 25;
	add.s32 	%r230, %r182, %r29;
	add.s32 	%r231, %r230, %r201;
	xor.b32  	%r232, %r231, %r170;
	prmt.b32 	%r233, %r232, %r232, %r39;
	add.s32 	%r234, %r233, %r157;
	xor.b32  	%r235, %r234, %r201;
	shf.l.wrap.b32 	%r236, %r235, %r235, 20;
	add.s32 	%r237, %r231, %r34;
	add.s32 	%r238, %r237, %r236;
	xor.b32  	%r239, %r238, %r233;
	prmt.b32 	%r240, %r239, %r239, %r47;
	add.s32 	%r241, %r240, %r234;
	xor.b32  	%r242, %r241, %r236;
	shf.l.wrap.b32 	%r243, %r242, %r242, 25;
	add.s32 	%r244, %r159, %r35;
	add.s32 	%r245, %r244, %r196;
	xor.b32  	%r246, %r245, %r184;
	prmt.b32 	%r247, %r246, %r246, %r39;
	add.s32 	%r248, %r247, %r171;
	xor.b32  	%r249, %r248, %r159;
	shf.l.wrap.b32 	%r250, %r249, %r249, 20;
	add.s32 	%r251, %r245, %r28;
	add.s32 	%r252, %r251, %r250;
	xor.b32  	%r253, %r252, %r247;
	prmt.b32 	%r254, %r253, %r253, %r47;
	add.s32 	%r255, %r254, %r248;
	xor.b32  	%r256, %r255, %r250;
	shf.l.wrap.b32 	%r257, %r256, %r256, 25;
	add.s32 	%r258, %r210, %r23;
	add.s32 	%r259, %r258, %r257;
	xor.b32  	%r260, %r259, %r226;
	prmt.b32 	%r261, %r260, %r260, %r39;
	add.s32 	%r262, %r261, %r241;
	xor.b32  	%r263, %r262, %r257;
	shf.l.wrap.b32 	%r264, %r263, %r263, 20;
	add.s32 	%r265, %r259, %r24;
	add.s32 	%r266, %r265, %r264;
	xor.b32  	%r267, %r266, %r261;
	prmt.b32 	%r268, %r267, %r267, %r47;
	add.s32 	%r269, %r268, %r262;
	xor.b32  	%r270, %r269, %r264;
	shf.l.wrap.b32 	%r271, %r270, %r270, 25;
	add.s32 	%r272, %r224, %r30;
	add.s32 	%r273, %r272, %r215;
	xor.b32  	%r274, %r240, %r273;
	prmt.b32 	%r275, %r274, %r274, %r39;
	add.s32 	%r276, %r275, %r255;
	xor.b32  	%r277, %r276, %r215;
	shf.l.wrap.b32 	%r278, %r277, %r277, 20;
	add.s32 	%r279, %r273, %r32;
	add.s32 	%r280, %r279, %r278;
	xor.b32  	%r281, %r280, %r275;
	prmt.b32 	%r282, %r281, %r281, %r47;
	add.s32 	%r283, %r282, %r276;
	xor.b32  	%r284, %r283, %r278;
	shf.l.wrap.b32 	%r285, %r284, %r284, 25;
	add.s32 	%r286, %r238, %r33;
	add.s32 	%r287, %r286, %r229;
	xor.b32  	%r288, %r287, %r254;
	prmt.b32 	%r289, %r288, %r288, %r39;
	add.s32 	%r290, %r289, %r213;
	xor.b32  	%r291, %r290, %r229;
	shf.l.wrap.b32 	%r292, %r291, %r291, 20;
	add.s32 	%r293, %r287, %r22;
	add.s32 	%r294, %r293, %r292;
	xor.b32  	%r295, %r294, %r289;
	prmt.b32 	%r296, %r295, %r295, %r47;
	add.s32 	%r297, %r296, %r290;
	xor.b32  	%r298, %r297, %r292;
	shf.l.wrap.b32 	%r299, %r298, %r298, 25;
	add.s32 	%r300, %r252, %r27;
	add.s32 	%r301, %r300, %r243;
	xor.b32  	%r302, %r301, %r212;
	prmt.b32 	%r303, %r302, %r302, %r39;
	add.s32 	%r304, %r303, %r227;
	xor.b32  	%r305, %r304, %r243;
	shf.l.wrap.b32 	%r306, %r305, %r305, 20;
	add.s32 	%r307, %r301, %r34;
	add.s32 	%r308, %r307, %r306;
	xor.b32  	%r309, %r308, %r303;
	prmt.b32 	%r310, %r309, %r309, %r47;
	add.s32 	%r311, %r310, %r304;
	xor.b32  	%r312, %r311, %r306;
	shf.l.wrap.b32 	%r313, %r312, %r312, 25;
	add.s32 	%r314, %r266, %r26;
	add.s32 	%r315, %r314, %r285;
	xor.b32  	%r316, %r310, %r315;
	prmt.b32 	%r317, %r316, %r316, %r39;
	add.s32 	%r318, %r317, %r297;
	xor.b32  	%r319, %r318, %r285;
	shf.l.wrap.b32 	%r320, %r319, %r319, 20;
	add.s32 	%r321, %r315, %r25;
	add.s32 	%r322, %r321, %r320;
	xor.b32  	%r323, %r322, %r317;
	prmt.b32 	%r324, %r323, %r323, %r47;
	add.s32 	%r325, %r324, %r318;
	xor.b32  	%r326, %r325, %r320;
	shf.l.wrap.b32 	%r327, %r326, %r326, 25;
	add.s32 	%r328, %r280, %r29;
	add.s32 	%r329, %r328, %r299;
	xor.b32  	%r330, %r329, %r268;
	prmt.b32 	%r331, %r330, %r330, %r39;
	add.s32 	%r332, %r331, %r311;
	xor.b32  	%r333, %r332, %r299;
	shf.l.wrap.b32 	%r334, %r333, %r333, 20;
	add.s32 	%r335, %r329, %r20;
	add.s32 	%r336, %r335, %r334;
	xor.b32  	%r337, %r336, %r331;
	prmt.b32 	%r338, %r337, %r337, %r47;
	add.s32 	%r339, %r338, %r332;
	xor.b32  	%r340, %r339, %r334;
	shf.l.wrap.b32 	%r341, %r340, %r340, 25;
	add.s32 	%r342, %r294, %r31;
	add.s32 	%r343, %r342, %r313;
	xor.b32  	%r344, %r343, %r282;
	prmt.b32 	%r345, %r344, %r344, %r39;
	add.s32 	%r346, %r345, %r269;
	xor.b32  	%r347, %r346, %r313;
	shf.l.wrap.b32 	%r348, %r347, %r347, 20;
	add.s32 	%r349, %r343, %r35;
	add.s32 	%r350, %r349, %r348;
	xor.b32  	%r351, %r350, %r345;
	prmt.b32 	%r352, %r351, %r351, %r47;
	add.s32 	%r353, %r352, %r346;
	xor.b32  	%r354, %r353, %r348;
	shf.l.wrap.b32 	%r355, %r354, %r354, 25;
	add.s32 	%r356, %r271, %r28;
	add.s32 	%r357, %r356, %r308;
	xor.b32  	%r358, %r357, %r296;
	prmt.b32 	%r359, %r358, %r358, %r39;
	add.s32 	%r360, %r359, %r283;
	xor.b32  	%r361, %r360, %r271;
	shf.l.wrap.b32 	%r362, %r361, %r361, 20;
	add.s32 	%r363, %r357, %r21;
	add.s32 	%r364, %r363, %r362;
	xor.b32  	%r365, %r364, %r359;
	prmt.b32 	%r366, %r365, %r365, %r47;
	add.s32 	%r367, %r366, %r360;
	xor.b32  	%r368, %r367, %r362;
	shf.l.wrap.b32 	%r369, %r368, %r368, 25;
	add.s32 	%r370, %r322, %r30;
	add.s32 	%r371, %r370, %r369;
	xor.b32  	%r372, %r371, %r338;
	prmt.b32 	%r373, %r372, %r372, %r39;
	add.s32 	%r374, %r373, %r353;
	xor.b32  	%r375, %r374, %r369;
	shf.l.wrap.b32 	%r376, %r375, %r375, 20;
	add.s32 	%r377, %r371, %r27;
	add.s32 	%r378, %r377, %r376;
	xor.b32  	%r379, %r378, %r373;
	prmt.b32 	%r380, %r379, %r379, %r47;
	add.s32 	%r381, %r380, %r374;
	xor.b32  	%r382, %r381, %r376;
	shf.l.wrap.b32 	%r383, %r382, %r382, 25;
	add.s32 	%r384, %r336, %r32;
	add.s32 	%r385, %r384, %r327;
	xor.b32  	%r386, %r352, %r385;
	prmt.b32 	%r387, %r386, %r386, %r39;
	add.s32 	%r388, %r387, %r367;
	xor.b32  	%r389, %r388, %r327;
	shf.l.wrap.b32 	%r390, %r389, %r389, 20;
	add.s32 	%r391, %r385, %r29;
	add.s32 	%r392, %r391, %r390;
	xor.b32  	%r393, %r392, %r387;
	prmt.b32 	%r394, %r393, %r393, %r47;
	add.s32 	%r395, %r394, %r388;
	xor.b32  	%r396, %r395, %r390;
	shf.l.wrap.b32 	%r397, %r396, %r396, 25;
	add.s32 	%r398, %r350, %r34;
	add.s32 	%r399, %r398, %r341;
	xor.b32  	%r400, %r399, %r366;
	prmt.b32 	%r401, %r400, %r400, %r39;
	add.s32 	%r402, %r401, %r325;
	xor.b32  	%r403, %r402, %r341;
	shf.l.wrap.b32 	%r404, %r403, %r403, 20;
	add.s32 	%r405, %r399, %r23;
	add.s32 	%r406, %r405, %r404;
	xor.b32  	%r407, %r406, %r401;
	prmt.b32 	%r408, %r407, %r407, %r47;
	add.s32 	%r409, %r408, %r402;
	xor.b32  	%r410, %r409, %r404;
	shf.l.wrap.b32 	%r411, %r410, %r410, 25;
	add.s32 	%r412, %r364, %r33;
	add.s32 	%r413, %r412, %r355;
	xor.b32  	%r414, %r413, %r324;
	prmt.b32 	%r415, %r414, %r414, %r39;
	add.s32 	%r416, %r415, %r339;
	xor.b32  	%r417, %r416, %r355;
	shf.l.wrap.b32 	%r418, %r417, %r417, 20;
	add.s32 	%r419, %r413, %r35;
	add.s32 	%r420, %r419, %r418;
	xor.b32  	%r421, %r420, %r415;
	prmt.b32 	%r422, %r421, %r421, %r47;
	add.s32 	%r423, %r422, %r416;
	xor.b32  	%r424, %r423, %r418;
	shf.l.wrap.b32 	%r425, %r424, %r424, 25;
	add.s32 	%r426, %r378, %r24;
	add.s32 	%r427, %r426, %r397;
	xor.b32  	%r428, %r422, %r427;
	prmt.b32 	%r429, %r428, %r428, %r39;
	add.s32 	%r430, %r429, %r409;
	xor.b32  	%r431, %r430, %r397;
	shf.l.wrap.b32 	%r432, %r431, %r431, 20;
	add.s32 	%r433, %r427, %r20;
	add.s32 	%r434, %r433, %r432;
	xor.b32  	%r435, %r434, %r429;
	prmt.b32 	%r436, %r435, %r435, %r47;
	add.s32 	%r437, %r436, %r430;
	xor.b32  	%r438, %r437, %r432;
	shf.l.wrap.b32 	%r439, %r438, %r438, 25;
	add.s32 	%r440, %r392, %r31;
	add.s32 	%r441, %r440, %r411;
	xor.b32  	%r442, %r441, %r380;
	prmt.b32 	%r443, %r442, %r442, %r39;
	add.s32 	%r444, %r443, %r423;
	xor.b32  	%r445, %r444, %r411;
	shf.l.wrap.b32 	%r446, %r445, %r445, 20;
	add.s32 	%r447, %r441, %r22;
	add.s32 	%r448, %r447, %r446;
	xor.b32  	%r449, %r448, %r443;
	prmt.b32 	%r450, %r449, %r449, %r47;
	add.s32 	%r451, %r450, %r444;
	xor.b32  	%r452, %r451, %r446;
	shf.l.wrap.b32 	%r453, %r452, %r452, 25;
	add.s32 	%r454, %r406, %r25;
	add.s32 	%r455, %r454, %r425;
	xor.b32  	%r456, %r455, %r394;
	prmt.b32 	%r457, %r456, %r456, %r39;
	add.s32 	%r458, %r457, %r381;
	xor.b32  	%r459, %r458, %r425;
	shf.l.wrap.b32 	%r460, %r459, %r459, 20;
	add.s32 	%r461, %r455, %r28;
	add.s32 	%r462, %r461, %r460;
	xor.b32  	%r463, %r462, %r457;
	prmt.b32 	%r464, %r463, %r463, %r47;
	add.s32 	%r465, %r464, %r458;
	xor.b32  	%r466, %r465, %r460;
	shf.l.wrap.b32 	%r467, %r466, %r466, 25;
	add.s32 	%r468, %r383, %r21;
	add.s32 	%r469, %r468, %r420;
	xor.b32  	%r470, %r469, %r408;
	prmt.b32 	%r471, %r470, %r470, %r39;
	add.s32 	%r472, %r471, %r395;
	xor.b32  	%r473, %r472, %r383;
	shf.l.wrap.b32 	%r474, %r473, %r473, 20;
	add.s32 	%r475, %r469, %r26;
	add.s32 	%r476, %r475, %r474;
	xor.b32  	%r477, %r476, %r471;
	prmt.b32 	%r478, %r477, %r477, %r47;
	add.s32 	%r479, %r478, %r472;
	xor.b32  	%r480, %r479, %r474;
	shf.l.wrap.b32 	%r481, %r480, %r480, 25;
	add.s32 	%r482, %r434, %r32;
	add.s32 	%r483, %r482, %r481;
	xor.b32  	%r484, %r483, %r450;
	prmt.b32 	%r485, %r484, %r484, %r39;
	add.s32 	%r486, %r485, %r465;
	xor.b32  	%r487, %r486, %r481;
	shf.l.wrap.b32 	%r488, %r487, %r487, 20;
	add.s32 	%r489, %r483, %r33;
	add.s32 	%r490, %r489, %r488;
	xor.b32  	%r491, %r490, %r485;
	prmt.b32 	%r492, %r491, %r491, %r47;
	add.s32 	%r493, %r492, %r486;
	xor.b32  	%r494, %r493, %r488;
	shf.l.wrap.b32 	%r495, %r494, %r494, 25;
	add.s32 	%r496, %r448, %r29;
	add.s32 	%r497, %r496, %r439;
	xor.b32  	%r498, %r464, %r497;
	prmt.b32 	%r499, %r498, %r498, %r39;
	add.s32 	%r500, %r499, %r479;
	xor.b32  	%r501, %r500, %r439;
	shf.l.wrap.b32 	%r502, %r501, %r501, 20;
	add.s32 	%r503, %r497, %r31;
	add.s32 	%r504, %r503, %r502;
	xor.b32  	%r505, %r504, %r499;
	prmt.b32 	%r506, %r505, %r505, %r47;
	add.s32 	%r507, %r506, %r500;
	xor.b32  	%r508, %r507, %r502;
	shf.l.wrap.b32 	%r509, %r508, %r508, 25;
	add.s32 	%r510, %r462, %r35;
	add.s32 	%r511, %r510, %r453;
	xor.b32  	%r512, %r511, %r478;
	prmt.b32 	%r513, %r512, %r512, %r39;
	add.s32 	%r514, %r513, %r437;
	xor.b32  	%r515, %r514, %r453;
	shf.l.wrap.b32 	%r516, %r515, %r515, 20;
	add.s32 	%r517, %r511, %r30;
	add.s32 	%r518, %r517, %r516;
	xor.b32  	%r519, %r518, %r513;
	prmt.b32 	%r520, %r519, %r519, %r47;
	add.s32 	%r521, %r520, %r514;
	xor.b32  	%r522, %r521, %r516;
	shf.l.wrap.b32 	%r523, %r522, %r522, 25;
	add.s32 	%r524, %r476, %r34;
	add.s32 	%r525, %r524, %r467;
	xor.b32  	%r526, %r525, %r436;
	prmt.b32 	%r527, %r526, %r526, %r39;
	add.s32 	%r528, %r527, %r451;
	xor.b32  	%r529, %r528, %r467;
	shf.l.wrap.b32 	%r530, %r529, %r529, 20;
	add.s32 	%r531, %r525, %r28;
	add.s32 	%r532, %r531, %r530;
	xor.b32  	%r533, %r532, %r527;
	prmt.b32 	%r534, %r533, %r533, %r47;
	add.s32 	%r535, %r534, %r528;
	xor.b32  	%r536, %r535, %r530;
	shf.l.wrap.b32 	%r537, %r536, %r536, 25;
	add.s32 	%r538, %r490, %r27;
	add.s32 	%r539, %r538, %r509;
	xor.b32  	%r540, %r534, %r539;
	prmt.b32 	%r541, %r540, %r540, %r39;
	add.s32 	%r542, %r541, %r521;
	xor.b32  	%r543, %r542, %r509;
	shf.l.wrap.b32 	%r544, %r543, %r543, 20;
	add.s32 	%r545, %r539, %r22;
	add.s32 	%r546, %r545, %r544;
	xor.b32  	%r547, %r546, %r541;
	prmt.b32 	%r548, %r547, %r547, %r47;
	add.s32 	%r549, %r548, %r542;
	xor.b32  	%r550, %r549, %r544;
	shf.l.wrap.b32 	%r551, %r550, %r550, 25;
	add.s32 	%r552, %r504, %r25;
	add.s32 	%r553, %r552, %r523;
	xor.b32  	%r554, %r553, %r492;
	prmt.b32 	%r555, %r554, %r554, %r39;
	add.s32 	%r556, %r555, %r535;
	xor.b32  	%r557, %r556, %r523;
	shf.l.wrap.b32 	%r558, %r557, %r557, 20;
	add.s32 	%r559, %r553, %r23;
	add.s32 	%r560, %r559, %r558;
	xor.b32  	%r561, %r560, %r555;
	prmt.b32 	%r562, %r561, %r561, %r47;
	add.s32 	%r563, %r562, %r556;
	xor.b32  	%r564, %r563, %r558;
	shf.l.wrap.b32 	%r565, %r564, %r564, 25;
	add.s32 	%r566, %r518, %r20;
	add.s32 	%r567, %r566, %r537;
	xor.b32  	%r568, %r567, %r506;
	prmt.b32 	%r569, %r568, %r568, %r39;
	add.s32 	%r570, %r569, %r493;
	xor.b32  	%r571, %r570, %r537;
	shf.l.wrap.b32 	%r572, %r571, %r571, 20;
	add.s32 	%r573, %r567, %r21;
	add.s32 	%r574, %r573, %r572;
	xor.b32  	%r575, %r574, %r569;
	prmt.b32 	%r576, %r575, %r575, %r47;
	add.s32 	%r577, %r576, %r570;
	xor.b32  	%r578, %r577, %r572;
	shf.l.wrap.b32 	%r579, %r578, %r578, 25;
	add.s32 	%r580, %r495, %r26;
	add.s32 	%r581, %r580, %r532;
	xor.b32  	%r582, %r581, %r520;
	prmt.b32 	%r583, %r582, %r582, %r39;
	add.s32 	%r584, %r583, %r507;
	xor.b32  	%r585, %r584, %r495;
	shf.l.wrap.b32 	%r586, %r585, %r585, 20;
	add.s32 	%r587, %r581, %r24;
	add.s32 	%r588, %r587, %r586;
	xor.b32  	%r589, %r588, %r583;
	prmt.b32 	%r590, %r589, %r589, %r47;
	add.s32 	%r591, %r590, %r584;
	xor.b32  	%r592, %r591, %r586;
	shf.l.wrap.b32 	%r593, %r592, %r592, 25;
	add.s32 	%r594, %r546, %r29;
	add.s32 	%r595, %r594, %r593;
	xor.b32  	%r596, %r595, %r562;
	prmt.b32 	%r597, %r596, %r596, %r39;
	add.s32 	%r598, %r597, %r577;
	xor.b32  	%r599, %r598, %r593;
	shf.l.wrap.b32 	%r600, %r599, %r599, 20;
	add.s32 	%r601, %r595, %r34;
	add.s32 	%r602, %r601, %r600;
	xor.b32  	%r603, %r602, %r597;
	prmt.b32 	%r604, %r603, %r603, %r47;
	add.s32 	%r605, %r604, %r598;
	xor.b32  	%r606, %r605, %r600;
	shf.l.wrap.b32 	%r607, %r606, %r606, 25;
	add.s32 	%r608, %r560, %r31;
	add.s32 	%r609, %r608, %r551;
	xor.b32  	%r610, %r576, %r609;
	prmt.b32 	%r611, %r610, %r610, %r39;
	add.s32 	%r612, %r611, %r591;
	xor.b32  	%r613, %r612, %r551;
	shf.l.wrap.b32 	%r614, %r613, %r613, 20;
	add.s32 	%r615, %r609, %r25;
	add.s32 	%r616, %r615, %r614;
	xor.b32  	%r617, %r616, %r611;
	prmt.b32 	%r618, %r617, %r617, %r47;
	add.s32 	%r619, %r618, %r612;
	xor.b32  	%r620, %r619, %r614;
	shf.l.wrap.b32 	%r621, %r620, %r620, 25;
	add.s32 	%r622, %r574, %r28;
	add.s32 	%r623, %r622, %r565;
	xor.b32  	%r624, %r623, %r590;
	prmt.b32 	%r625, %r624, %r624, %r39;
	add.s32 	%r626, %r625, %r549;
	xor.b32  	%r627, %r626, %r565;
	shf.l.wrap.b32 	%r628, %r627, %r627, 20;
	add.s32 	%r629, %r623, %r32;
	add.s32 	%r630, %r629, %r628;
	xor.b32  	%r631, %r630, %r625;
	prmt.b32 	%r632, %r631, %r631, %r47;
	add.s32 	%r633, %r632, %r626;
	xor.b32  	%r634, %r633, %r628;
	shf.l.wrap.b32 	%r635, %r634, %r634, 25;
	add.s32 	%r636, %r588, %r35;
	add.s32 	%r637, %r636, %r579;
	xor.b32  	%r638, %r637, %r548;
	prmt.b32 	%r639, %r638, %r638, %r39;
	add.s32 	%r640, %r639, %r563;
	xor.b32  	%r641, %r640, %r579;
	shf.l.wrap.b32 	%r642, %r641, %r641, 20;
	add.s32 	%r643, %r637, %r21;
	add.s32 	%r644, %r643, %r642;
	xor.b32  	%r645, %r644, %r639;
	prmt.b32 	%r646, %r645, %r645, %r47;
	add.s32 	%r647, %r646, %r640;
	xor.b32  	%r648, %r647, %r642;
	shf.l.wrap.b32 	%r649, %r648, %r648, 25;
	add.s32 	%r650, %r602, %r33;
	add.s32 	%r651, %r650, %r621;
	xor.b32  	%r652, %r646, %r651;
	prmt.b32 	%r653, %r652, %r652, %r39;
	add.s32 	%r654, %r653, %r633;
	xor.b32  	%r655, %r654, %r621;
	shf.l.wrap.b32 	%r656, %r655, %r655, 20;
	add.s32 	%r657, %r651, %r23;
	add.s32 	%r658, %r657, %r656;
	xor.b32  	%r659, %r658, %r653;
	prmt.b32 	%r660, %r659, %r659, %r47;
	add.s32 	%r661, %r660, %r654;
	xor.b32  	%r662, %r661, %r656;
	shf.l.wrap.b32 	%r663, %r662, %r662, 25;
	add.s32 	%r664, %r616, %r20;
	add.s32 	%r665, %r664, %r635;
	xor.b32  	%r666, %r665, %r604;
	prmt.b32 	%r667, %r666, %r666, %r39;
	add.s32 	%r668, %r667, %r647;
	xor.b32  	%r669, %r668, %r635;
	shf.l.wrap.b32 	%r670, %r669, %r669, 20;
	add.s32 	%r671, %r665, %r30;
	add.s32 	%r672, %r671, %r670;
	xor.b32  	%r673, %r672, %r667;
	prmt.b32 	%r674, %r673, %r673, %r47;
	add.s32 	%r675, %r674, %r668;
	xor.b32  	%r676, %r675, %r670;
	shf.l.wrap.b32 	%r677, %r676, %r676, 25;
	add.s32 	%r678, %r630, %r22;
	add.s32 	%r679, %r678, %r649;
	xor.b32  	%r680, %r679, %r618;
	prmt.b32 	%r681, %r680, %r680, %r39;
	add.s32 	%r682, %r681, %r605;
	xor.b32  	%r683, %r682, %r649;
	shf.l.wrap.b32 	%r684, %r683, %r683, 20;
	add.s32 	%r685, %r679, %r26;
	add.s32 	%r686, %r685, %r684;
	xor.b32  	%r687, %r686, %r681;
	prmt.b32 	%r688, %r687, %r687, %r47;
	add.s32 	%r689, %r688, %r682;
	xor.b32  	%r690, %r689, %r684;
	shf.l.wrap.b32 	%r691, %r690, %r690, 25;
	add.s32 	%r692, %r607, %r24;
	add.s32 	%r693, %r692, %r644;
	xor.b32  	%r694, %r693, %r632;
	prmt.b32 	%r695, %r694, %r694, %r39;
	add.s32 	%r696, %r695, %r619;
	xor.b32  	%r697, %r696, %r607;
	shf.l.wrap.b32 	%r698, %r697, %r697, 20;
	add.s32 	%r699, %r693, %r27;
	add.s32 	%r700, %r699, %r698;
	xor.b32  	%r701, %r700, %r695;
	prmt.b32 	%r702, %r701, %r701, %r47;
	add.s32 	%r703, %r702, %r696;
	xor.b32  	%r704, %r703, %r698;
	shf.l.wrap.b32 	%r705, %r704, %r704, 25;
	add.s32 	%r706, %r658, %r31;
	add.s32 	%r707, %r706, %r705;
	xor.b32  	%r708, %r707, %r674;
	prmt.b32 	%r709, %r708, %r708, %r39;
	add.s32 	%r710, %r709, %r689;
	xor.b32  	%r711, %r710, %r705;
	shf.l.wrap.b32 	%r712, %r711, %r711, 20;
	add.s32 	%r713, %r707, %r35;
	add.s32 	%r714, %r713, %r712;
	xor.b32  	%r715, %r714, %r709;
	prmt.b32 	%r716, %r715, %r715, %r47;
	add.s32 	%r717, %r716, %r710;
	xor.b32  	%r718, %r717, %r712;
	shf.l.wrap.b32 	%r719, %r718, %r718, 25;
	add.s32 	%r720, %r672, %r25;
	add.s32 	%r721, %r720, %r663;
	xor.b32  	%r722, %r688, %r721;
	prmt.b32 	%r723, %r722, %r722, %r39;
	add.s32 	%r724, %r723, %r703;
	xor.b32  	%r725, %r724, %r663;
	shf.l.wrap.b32 	%r726, %r725, %r725, 20;
	add.s32 	%r727, %r721, %r20;
	add.s32 	%r728, %r727, %r726;
	xor.b32  	%r729, %r728, %r723;
	prmt.b32 	%r730, %r729, %r729, %r47;
	add.s32 	%r731, %r730, %r724;
	xor.b32  	%r732, %r731, %r726;
	shf.l.wrap.b32 	%r733, %r732, %r732, 25;
	add.s32 	%r734, %r686, %r21;
	add.s32 	%r735, %r734, %r677;
	xor.b32  	%r736, %r735, %r702;
	prmt.b32 	%r737, %r736, %r736, %r39;
	add.s32 	%r738, %r737, %r661;
	xor.b32  	%r739, %r738, %r677;
	shf.l.wrap.b32 	%r740, %r739, %r739, 20;
	add.s32 	%r741, %r735, %r29;
	add.s32 	%r742, %r741, %r740;
	xor.b32  	%r743, %r742, %r737;
	prmt.b32 	%r744, %r743, %r743, %r47;
	add.s32 	%r745, %r744, %r738;
	xor.b32  	%r746, %r745, %r740;
	shf.l.wrap.b32 	%r747, %r746, %r746, 25;
	add.s32 	%r748, %r700, %r28;
	add.s32 	%r749, %r748, %r691;
	xor.b32  	%r750, %r749, %r660;
	prmt.b32 	%r751, %r750, %r750, %r39;
	add.s32 	%r752, %r751, %r675;
	xor.b32  	%r753, %r752, %r691;
	shf.l.wrap.b32 	%r754, %r753, %r753, 20;
	add.s32 	%r755, %r749, %r26;
	add.s32 	%r756, %r755, %r754;
	xor.b32  	%r757, %r756, %r751;
	prmt.b32 	%r758, %r757, %r757, %r47;
	add.s32 	%r759, %r758, %r752;
	xor.b32  	%r760, %r759, %r754;
	shf.l.wrap.b32 	%r761, %r760, %r760, 25;
	add.s32 	%r762, %r714, %r34;
	add.s32 	%r763, %r762, %r733;
	xor.b32  	%r764, %r758, %r763;
	prmt.b32 	%r765, %r764, %r764, %r39;
	add.s32 	%r766, %r765, %r745;
	xor.b32  	%r767, %r766, %r733;
	shf.l.wrap.b32 	%r768, %r767, %r767, 20;
	add.s32 	%r769, %r763, %r30;
	add.s32 	%r770, %r769, %r768;
	xor.b32  	%r771, %r770, %r765;
	prmt.b32 	%r772, %r771, %r771, %r47;
	add.s32 	%r773, %r772, %r766;
	xor.b32  	%r774, %r773, %r768;
	add.s32 	%r775, %r728, %r22;
	add.s32 	%r776, %r775, %r747;
	xor.b32  	%r777, %r776, %r716;
	prmt.b32 	%r778, %r777, %r777, %r39;
	add.s32 	%r779, %r778, %r759;
	xor.b32  	%r780, %r779, %r747;
	shf.l.wrap.b32 	%r781, %r780, %r780, 20;
	add.s32 	%r782, %r776, %r32;
	add.s32 	%r783, %r782, %r781;
	xor.b32  	%r784, %r783, %r778;
	prmt.b32 	%r785, %r784, %r784, %r47;
	add.s32 	%r786, %r785, %r779;
	xor.b32  	%r787, %r786, %r781;
	add.s32 	%r788, %r742, %r23;
	add.s32 	%r789, %r788, %r761;
	xor.b32  	%r790, %r789, %r730;
	prmt.b32 	%r791, %r790, %r790, %r39;
	add.s32 	%r792, %r791, %r717;
	xor.b32  	%r793, %r792, %r761;
	shf.l.wrap.b32 	%r794, %r793, %r793, 20;
	add.s32 	%r795, %r789, %r24;
	add.s32 	%r796, %r795, %r794;
	xor.b32  	%r797, %r796, %r791;
	prmt.b32 	%r798, %r797, %r797, %r47;
	add.s32 	%r799, %r798, %r792;
	xor.b32  	%r800, %r799, %r794;
	add.s32 	%r801, %r719, %r27;
	add.s32 	%r802, %r801, %r756;
	xor.b32  	%r803, %r802, %r744;
	prmt.b32 	%r804, %r803, %r803, %r39;
	add.s32 	%r805, %r804, %r731;
	xor.b32  	%r806, %r805, %r719;
	shf.l.wrap.b32 	%r807, %r806, %r806, 20;
	add.s32 	%r808, %r802, %r33;
	add.s32 	%r809, %r808, %r807;
	xor.b32  	%r810, %r809, %r804;
	prmt.b32 	%r811, %r810, %r810, %r47;
	add.s32 	%r812, %r811, %r805;
	xor.b32  	%r813, %r812, %r807;
	shf.l.wrap.b32 	%r814, %r813, %r813, 25;
	shf.l.wrap.b32 	%r815, %r800, %r800, 25;
	shf.l.wrap.b32 	%r816, %r787, %r787, 25;
	shf.l.wrap.b32 	%r817, %r774, %r774, 25;
	ld.global.v4.u32 	{%r818, %r819, %r820, %r821}, [%rd16+64];
	ld.global.v4.u32 	{%r822, %r823, %r824, %r825}, [%rd16+80];
	ld.global.v4.u32 	{%r826, %r827, %r828, %r829}, [%rd16+96];
	ld.global.v4.u32 	{%r830, %r831, %r832, %r833}, [%rd16+112];
	xor.b32  	%r834, %r799, %r770;
	xor.b32  	%r835, %r783, %r812;
	xor.b32  	%r836, %r796, %r773;
	xor.b32  	%r837, %r786, %r809;
	xor.b32  	%r838, %r814, %r785;
	xor.b32  	%r839, %r798, %r817;
	xor.b32  	%r840, %r816, %r811;
	xor.b32  	%r841, %r815, %r772;
	add.s32 	%r842, %r834, %r838;
	add.s32 	%r843, %r842, %r36;
	prmt.b32 	%r844, %r843, %r843, %r39;
	add.s32 	%r845, %r844, 1779033703;
	xor.b32  	%r846, %r845, %r838;
	shf.l.wrap.b32 	%r847, %r846, %r846, 20;
	add.s32 	%r848, %r37, %r843;
	add.s32 	%r849, %r848, %r847;
	xor.b32  	%r850, %r849, %r844;
	prmt.b32 	%r851, %r850, %r850, %r47;
	add.s32 	%r852, %r851, %r845;
	xor.b32  	%r853, %r852, %r847;
	shf.l.wrap.b32 	%r854, %r853, %r853, 25;
	add.s32 	%r855, %r839, %r835;
	add.s32 	%r856, %r855, %r818;
	prmt.b32 	%r857, %r856, %r856, %r39;
	add.s32 	%r858, %r857, -1150833019;
	xor.b32  	%r859, %r858, %r839;
	shf.l.wrap.b32 	%r860, %r859, %r859, 20;
	add.s32 	%r861, %r819, %r856;
	add.s32 	%r862, %r861, %r860;
	xor.b32  	%r863, %r862, %r857;
	prmt.b32 	%r864, %r863, %r863, %r47;
	add.s32 	%r865, %r864, %r858;
	xor.b32  	%r866, %r865, %r860;
	shf.l.wrap.b32 	%r867, %r866, %r866, 25;
	add.s32 	%r868, %r840, %r836;
	add.s32 	%r869, %r868, %r820;
	xor.b32  	%r870, %r869, 64;
	prmt.b32 	%r871, %r870, %r870, %r39;
	add.s32 	%r872, %r871, 1013904242;
	xor.b32  	%r873, %r872, %r840;
	shf.l.wrap.b32 	%r874, %r873, %r873, 20;
	add.s32 	%r875, %r821, %r869;
	add.s32 	%r876, %r875, %r874;
	xor.b32  	%r877, %r876, %r871;
	prmt.b32 	%r878, %r877, %r877, %r47;
	add.s32 	%r879, %r878, %r872;
	xor.b32  	%r880, %r879, %r874;
	shf.l.wrap.b32 	%r881, %r880, %r880, 25;
	add.s32 	%r882, %r841, %r837;
	add.s32 	%r883, %r882, %r822;
	prmt.b32 	%r884, %r883, %r883, %r39;
	add.s32 	%r885, %r884, -1521486534;
	xor.b32  	%r886, %r885, %r841;
	shf.l.wrap.b32 	%r887, %r886, %r886, 20;
	add.s32 	%r888, %r823, %r883;
	add.s32 	%r889, %r888, %r887;
	xor.b32  	%r890, %r889, %r884;
	prmt.b32 	%r891, %r890, %r890, %r47;
	add.s32 	%r892, %r891, %r885;
	xor.b32  	%r893, %r892, %r887;
	shf.l.wrap.b32 	%r894, %r893, %r893, 25;
	add.s32 	%r895, %r824, %r849;
	add.s32 	%r896, %r895, %r867;
	xor.b32  	%r897, %r896, %r891;
	prmt.b32 	%r898, %r897, %r897, %r39;
	add.s32 	%r899, %r898, %r879;
	xor.b32  	%r900, %r899, %r867;
	shf.l.wrap.b32 	%r901, %r900, %r900, 20;
	add.s32 	%r902, %r896, %r825;
	add.s32 	%r903, %r902, %r901;
	xor.b32  	%r904, %r903, %r898;
	prmt.b32 	%r905, %r904, %r904, %r47;
	add.s32 	%r906, %r905, %r899;
	xor.b32  	%r907, %r906, %r901;
	shf.l.wrap.b32 	%r908, %r907, %r907, 25;
	add.s32 	%r909, %r826, %r862;
	add.s32 	%r910, %r909, %r881;
	xor.b32  	%r911, %r910, %r851;
	prmt.b32 	%r912, %r911, %r911, %r39;
	add.s32 	%r913, %r912, %r892;
	xor.b32  	%r914, %r913, %r881;
	shf.l.wrap.b32 	%r915, %r914, %r914, 20;
	add.s32 	%r916, %r910, %r827;
	add.s32 	%r917, %r916, %r915;
	xor.b32  	%r918, %r917, %r912;
	prmt.b32 	%r919, %r918, %r918, %r47;
	add.s32 	%r920, %r919, %r913;
	xor.b32  	%r921, %r920, %r915;
	shf.l.wrap.b32 	%r922, %r921, %r921, 25;
	add.s32 	%r923, %r828, %r876;
	add.s32 	%r924, %r923, %r894;
	xor.b32  	%r925, %r924, %r864;
	prmt.b32 	%r926, %r925, %r925, %r39;
	add.s32 	%r927, %r926, %r852;
	xor.b32  	%r928, %r927, %r894;
	shf.l.wrap.b32 	%r929, %r928, %r928, 20;
	add.s32 	%r930, %r924, %r829;
	add.s32 	%r931, %r930, %r929;
	xor.b32  	%r932, %r931, %r926;
	prmt.b32 	%r933, %r932, %r932, %r47;
	add.s32 	%r934, %r933, %r927;
	xor.b32  	%r935, %r934, %r929;
	shf.l.wrap.b32 	%r936, %r935, %r935, 25;
	add.s32 	%r937, %r889, %r854;
	add.s32 	%r938, %r937, %r830;
	xor.b32  	%r939, %r938, %r878;
	prmt.b32 	%r940, %r939, %r939, %r39;
	add.s32 	%r941, %r940, %r865;
	xor.b32  	%r942, %r941, %r854;
	shf.l.wrap.b32 	%r943, %r942, %r942, 20;
	add.s32 	%r944, %r831, %r938;
	add.s32 	%r945, %r944, %r943;
	xor.b32  	%r946, %r945, %r940;
	prmt.b32 	%r947, %r946, %r946, %r47;
	add.s32 	%r948, %r947, %r941;
	xor.b32  	%r949, %r948, %r943;
	shf.l.wrap.b32 	%r950, %r949, %r949, 25;
	add.s32 	%r951, %r903, %r818;
	add.s32 	%r952, %r951, %r950;
	xor.b32  	%r953, %r952, %r919;
	prmt.b32 	%r954, %r953, %r953, %r39;
	add.s32 	%r955, %r954, %r934;
	xor.b32  	%r956, %r955, %r950;
	shf.l.wrap.b32 	%r957, %r956, %r956, 20;
	add.s32 	%r958, %r952, %r822;
	add.s32 	%r959, %r958, %r957;
	xor.b32  	%r960, %r959, %r954;
	prmt.b32 	%r961, %r960, %r960, %r47;
	add.s32 	%r962, %r961, %r955;
	xor.b32  	%r963, %r962, %r957;
	shf.l.wrap.b32 	%r964, %r963, %r963, 25;
	add.s32 	%r965, %r917, %r819;
	add.s32 	%r966, %r965, %r908;
	xor.b32  	%r967, %r966, %r933;
	prmt.b32 	%r968, %r967, %r967, %r39;
	add.s32 	%r969, %r968, %r948;
	xor.b32  	%r970, %r969, %r908;
	shf.l.wrap.b32 	%r971, %r970, %r970, 20;
	add.s32 	%r972, %r966, %r826;
	add.s32 	%r973, %r972, %r971;
	xor.b32  	%r974, %r973, %r968;
	prmt.b32 	%r975, %r974, %r974, %r47;
	add.s32 	%r976, %r975, %r969;
	xor.b32  	%r977, %r976, %r971;
	shf.l.wrap.b32 	%r978, %r977, %r977, 25;
	add.s32 	%r979, %r931, %r823;
	add.s32 	%r980, %r979, %r922;
	xor.b32  	%r981, %r980, %r947;
	prmt.b32 	%r982, %r981, %r981, %r39;
	add.s32 	%r983, %r982, %r906;
	xor.b32  	%r984, %r983, %r922;
	shf.l.wrap.b32 	%r985, %r984, %r984, 20;
	add.s32 	%r986, %r980, %r36;
	add.s32 	%r987, %r986, %r985;
	xor.b32  	%r988, %r987, %r982;
	prmt.b32 	%r989, %r988, %r988, %r47;
	add.s32 	%r990, %r989, %r983;
	xor.b32  	%r991, %r990, %r985;
	shf.l.wrap.b32 	%r992, %r991, %r991, 25;
	add.s32 	%r993, %r820, %r945;
	add.s32 	%r994, %r993, %r936;
	xor.b32  	%r995, %r994, %r905;
	prmt.b32 	%r996, %r995, %r995, %r39;
	add.s32 	%r997, %r996, %r920;
	xor.b32  	%r998, %r997, %r936;
	shf.l.wrap.b32 	%r999, %r998, %r998, 20;
	add.s32 	%r1000, %r994, %r829;
	add.s32 	%r1001, %r1000, %r999;
	xor.b32  	%r1002, %r1001, %r996;
	prmt.b32 	%r1003, %r1002, %r1002, %r47;
	add.s32 	%r1004, %r1003, %r997;
	xor.b32  	%r1005, %r1004, %r999;
	shf.l.wrap.b32 	%r1006, %r1005, %r1005, 25;
	add.s32 	%r1007, %r959, %r37;
	add.s32 	%r1008, %r1007, %r978;
	xor.b32  	%r1009, %r1008, %r1003;
	prmt.b32 	%r1010, %r1009, %r1009, %r39;
	add.s32 	%r1011, %r1010, %r990;
	xor.b32  	%r1012, %r1011, %r978;
	shf.l.wrap.b32 	%r1013, %r1012, %r1012, 20;
	add.s32 	%r1014, %r1008, %r827;
	add.s32 	%r1015, %r1014, %r1013;
	xor.b32  	%r1016, %r1015, %r1010;
	prmt.b32 	%r1017, %r1016, %r1016, %r47;
	add.s32 	%r1018, %r1017, %r1011;
	xor.b32  	%r1019, %r1018, %r1013;
	shf.l.wrap.b32 	%r1020, %r1019, %r1019, 25;
	add.s32 	%r1021, %r973, %r828;
	add.s32 	%r1022, %r1021, %r992;
	xor.b32  	%r1023, %r1022, %r961;
	prmt.b32 	%r1024, %r1023, %r1023, %r39;
	add.s32 	%r1025, %r1024, %r1004;
	xor.b32  	%r1026, %r1025, %r992;
	shf.l.wrap.b32 	%r1027, %r1026, %r1026, 20;
	add.s32 	%r1028, %r1022, %r821;
	add.s32 	%r1029, %r1028, %r1027;
	xor.b32  	%r1030, %r1029, %r1024;
	prmt.b32 	%r1031, %r1030, %r1030, %r47;
	add.s32 	%r1032, %r1031, %r1025;
	xor.b32  	%r1033, %r1032, %r1027;
	shf.l.wrap.b32 	%r1034, %r1033, %r1033, 25;
	add.s32 	%r1035, %r987, %r825;
	add.s32 	%r1036, %r1035, %r1006;
	xor.b32  	%r1037, %r1036, %r975;
	prmt.b32 	%r1038, %r1037, %r1037, %r39;
	add.s32 	%r1039, %r1038, %r962;
	xor.b32  	%r1040, %r1039, %r1006;
	shf.l.wrap.b32 	%r1041, %r1040, %r1040, 20;
	add.s32 	%r1042, %r1036, %r830;
	add.s32 	%r1043, %r1042, %r1041;
	xor.b32  	%r1044, %r1043, %r1038;
	prmt.b32 	%r1045, %r1044, %r1044, %r47;
	add.s32 	%r1046, %r1045, %r1039;
	xor.b32  	%r1047, %r1046, %r1041;
	shf.l.wrap.b32 	%r1048, %r1047, %r1047, 25;
	add.s32 	%r1049, %r964, %r831;
	add.s32 	%r1050, %r1049, %r1001;
	xor.b32  	%r1051, %r1050, %r989;
	prmt.b32 	%r1052, %r1051, %r1051, %r39;
	add.s32 	%r1053, %r1052, %r976;
	xor.b32  	%r1054, %r1053, %r964;
	shf.l.wrap.b32 	%r1055, %r1054, %r1054, 20;
	add.s32 	%r1056, %r1050, %r824;
	add.s32 	%r1057, %r1056, %r1055;
	xor.b32  	%r1058, %r1057, %r1052;
	prmt.b32 	%r1059, %r1058, %r1058, %r47;
	add.s32 	%r1060, %r1059, %r1053;
	xor.b32  	%r1061, %r1060, %r1055;
	shf.l.wrap.b32 	%r1062, %r1061, %r1061, 25;
	add.s32 	%r1063, %r1015, %r819;
	add.s32 	%r1064, %r1063, %r1062;
	xor.b32  	%r1065, %r1064, %r1031;
	prmt.b32 	%r1066, %r1065, %r1065, %r39;
	add.s32 	%r1067, %r1066, %r1046;
	xor.b32  	%r1068, %r1067, %r1062;
	shf.l.wrap.b32 	%r1069, %r1068, %r1068, 20;
	add.s32 	%r1070, %r1064, %r820;
	add.s32 	%r1071, %r1070, %r1069;
	xor.b32  	%r1072, %r1071, %r1066;
	prmt.b32 	%r1073, %r1072, %r1072, %r47;
	add.s32 	%r1074, %r1073, %r1067;
	xor.b32  	%r1075, %r1074, %r1069;
	shf.l.wrap.b32 	%r1076, %r1075, %r1075, 25;
	add.s32 	%r1077, %r1029, %r826;
	add.s32 	%r1078, %r1077, %r1020;
	xor.b32  	%r1079, %r1078, %r1045;
	prmt.b32 	%r1080, %r1079, %r1079, %r39;
	add.s32 	%r1081, %r1080, %r1060;
	xor.b32  	%r1082, %r1081, %r1020;
	shf.l.wrap.b32 	%r1083, %r1082, %r1082, 20;
	add.s32 	%r1084, %r1078, %r828;
	add.s32 	%r1085, %r1084, %r1083;
	xor.b32  	%r1086, %r1085, %r1080;
	prmt.b32 	%r1087, %r1086, %r1086, %r47;
	add.s32 	%r1088, %r1087, %r1081;
	xor.b32  	%r1089, %r1088, %r1083;
	shf.l.wrap.b32 	%r1090, %r1089, %r1089, 25;
	add.s32 	%r1091, %r1043, %r829;
	add.s32 	%r1092, %r1091, %r1034;
	xor.b32  	%r1093, %r1092, %r1059;
	prmt.b32 	%r1094, %r1093, %r1093, %r39;
	add.s32 	%r1095, %r1094, %r1018;
	xor.b32  	%r1096, %r1095, %r1034;
	shf.l.wrap.b32 	%r1097, %r1096, %r1096, 20;
	add.s32 	%r1098, %r1092, %r818;
	add.s32 	%r1099, %r1098, %r1097;
	xor.b32  	%r1100, %r1099, %r1094;
	prmt.b32 	%r1101, %r1100, %r1100, %r47;
	add.s32 	%r1102, %r1101, %r1095;
	xor.b32  	%r1103, %r1102, %r1097;
	shf.l.wrap.b32 	%r1104, %r1103, %r1103, 25;
	add.s32 	%r1105, %r1057, %r823;
	add.s32 	%r1106, %r1105, %r1048;
	xor.b32  	%r1107, %r1106, %r1017;
	prmt.b32 	%r1108, %r1107, %r1107, %r39;
	add.s32 	%r1109, %r1108, %r1032;
	xor.b32  	%r1110, %r1109, %r1048;
	shf.l.wrap.b32 	%r1111, %r1110, %r1110, 20;
	add.s32 	%r1112, %r1106, %r830;
	add.s32 	%r1113, %r1112, %r1111;
	xor.b32  	%r1114, %r1113, %r1108;
	prmt.b32 	%r1115, %r1114, %r1114, %r47;
	add.s32 	%r1116, %r1115, %r1109;
	xor.b32  	%r1117, %r1116, %r1111;
	shf.l.wrap.b32 	%r1118, %r1117, %r1117, 25;
	add.s32 	%r1119, %r1071, %r822;
	add.s32 	%r1120, %r1119, %r1090;
	xor.b32  	%r1121, %r1120, %r1115;
	prmt.b32 	%r1122, %r1121, %r1121, %r39;
	add.s32 	%r1123, %r1122, %r1102;
	xor.b32  	%r1124, %r1123, %r1090;
	shf.l.wrap.b32 	%r1125, %r1124, %r1124, 20;
	add.s32 	%r1126, %r1120, %r821;
	add.s32 	%r1127, %r1126, %r1125;
	xor.b32  	%r1128, %r1127, %r1122;
	prmt.b32 	%r1129, %r1128, %r1128, %r47;
	add.s32 	%r1130, %r1129, %r1123;
	xor.b32  	%r1131, %r1130, %r1125;
	shf.l.wrap.b32 	%r1132, %r1131, %r1131, 25;
	add.s32 	%r1133, %r1085, %r825;
	add.s32 	%r1134, %r1133, %r1104;
	xor.b32  	%r1135, %r1134, %r1073;
	prmt.b32 	%r1136, %r1135, %r1135, %r39;
	add.s32 	%r1137, %r1136, %r1116;
	xor.b32  	%r1138, %r1137, %r1104;
	shf.l.wrap.b32 	%r1139, %r1138, %r1138, 20;
	add.s32 	%r1140, %r1134, %r36;
	add.s32 	%r1141, %r1140, %r1139;
	xor.b32  	%r1142, %r1141, %r1136;
	prmt.b32 	%r1143, %r1142, %r1142, %r47;
	add.s32 	%r1144, %r1143, %r1137;
	xor.b32  	%r1145, %r1144, %r1139;
	shf.l.wrap.b32 	%r1146, %r1145, %r1145, 25;
	add.s32 	%r1147, %r1099, %r827;
	add.s32 	%r1148, %r1147, %r1118;
	xor.b32  	%r1149, %r1148, %r1087;
	prmt.b32 	%r1150, %r1149, %r1149, %r39;
	add.s32 	%r1151, %r1150, %r1074;
	xor.b32  	%r1152, %r1151, %r1118;
	shf.l.wrap.b32 	%r1153, %r1152, %r1152, 20;
	add.s32 	%r1154, %r1148, %r831;
	add.s32 	%r1155, %r1154, %r1153;
	xor.b32  	%r1156, %r1155, %r1150;
	prmt.b32 	%r1157, %r1156, %r1156, %r47;
	add.s32 	%r1158, %r1157, %r1151;
	xor.b32  	%r1159, %r1158, %r1153;
	shf.l.wrap.b32 	%r1160, %r1159, %r1159, 25;
	add.s32 	%r1161, %r1076, %r824;
	add.s32 	%r1162, %r1161, %r1113;
	xor.b32  	%r1163, %r1162, %r1101;
	prmt.b32 	%r1164, %r1163, %r1163, %r39;
	add.s32 	%r1165, %r1164, %r1088;
	xor.b32  	%r1166, %r1165, %r1076;
	shf.l.wrap.b32 	%r1167, %r1166, %r1166, 20;
	add.s32 	%r1168, %r1162, %r37;
	add.s32 	%r1169, %r1168, %r1167;
	xor.b32  	%r1170, %r1169, %r1164;
	prmt.b32 	%r1171, %r1170, %r1170, %r47;
	add.s32 	%r1172, %r1171, %r1165;
	xor.b32  	%r1173, %r1172, %r1167;
	shf.l.wrap.b32 	%r1174, %r1173, %r1173, 25;
	add.s32 	%r1175, %r1127, %r826;
	add.s32 	%r1176, %r1175, %r1174;
	xor.b32  	%r1177, %r1176, %r1143;
	prmt.b32 	%r1178, %r1177, %r1177, %r39;
	add.s32 	%r1179, %r1178, %r1158;
	xor.b32  	%r1180, %r1179, %r1174;
	shf.l.wrap.b32 	%r1181, %r1180, %r1180, 20;
	add.s32 	%r1182, %r1176, %r823;
	add.s32 	%r1183, %r1182, %r1181;
	xor.b32  	%r1184, %r1183, %r1178;
	prmt.b32 	%r1185, %r1184, %r1184, %r47;
	add.s32 	%r1186, %r1185, %r1179;
	xor.b32  	%r1187, %r1186, %r1181;
	shf.l.wrap.b32 	%r1188, %r1187, %r1187, 25;
	add.s32 	%r1189, %r1141, %r828;
	add.s32 	%r1190, %r1189, %r1132;
	xor.b32  	%r1191, %r1190, %r1157;
	prmt.b32 	%r1192, %r1191, %r1191, %r39;
	add.s32 	%r1193, %r1192, %r1172;
	xor.b32  	%r1194, %r1193, %r1132;
	shf.l.wrap.b32 	%r1195, %r1194, %r1194, 20;
	add.s32 	%r1196, %r1190, %r825;
	add.s32 	%r1197, %r1196, %r1195;
	xor.b32  	%r1198, %r1197, %r1192;
	prmt.b32 	%r1199, %r1198, %r1198, %r47;
	add.s32 	%r1200, %r1199, %r1193;
	xor.b32  	%r1201, %r1200, %r1195;
	shf.l.wrap.b32 	%r1202, %r1201, %r1201, 25;
	add.s32 	%r1203, %r1155, %r830;
	add.s32 	%r1204, %r1203, %r1146;
	xor.b32  	%r1205, %r1204, %r1171;
	prmt.b32 	%r1206, %r1205, %r1205, %r39;
	add.s32 	%r1207, %r1206, %r1130;
	xor.b32  	%r1208, %r1207, %r1146;
	shf.l.wrap.b32 	%r1209, %r1208, %r1208, 20;
	add.s32 	%r1210, %r1204, %r819;
	add.s32 	%r1211, %r1210, %r1209;
	xor.b32  	%r1212, %r1211, %r1206;
	prmt.b32 	%r1213, %r1212, %r1212, %r47;
	add.s32 	%r1214, %r1213, %r1207;
	xor.b32  	%r1215, %r1214, %r1209;
	shf.l.wrap.b32 	%r1216, %r1215, %r1215, 25;
	add.s32 	%r1217, %r1169, %r829;
	add.s32 	%r1218, %r1217, %r1160;
	xor.b32  	%r1219, %r1218, %r1129;
	prmt.b32 	%r1220, %r1219, %r1219, %r39;
	add.s32 	%r1221, %r1220, %r1144;
	xor.b32  	%r1222, %r1221, %r1160;
	shf.l.wrap.b32 	%r1223, %r1222, %r1222, 20;
	add.s32 	%r1224, %r1218, %r831;
	add.s32 	%r1225, %r1224, %r1223;
	xor.b32  	%r1226, %r1225, %r1220;
	prmt.b32 	%r1227, %r1226, %r1226, %r47;
	add.s32 	%r1228, %r1227, %r1221;
	xor.b32  	%r1229, %r1228, %r1223;
	shf.l.wrap.b32 	%r1230, %r1229, %r1229, 25;
	add.s32 	%r1231, %r1183, %r820;
	add.s32 	%r1232, %r1231, %r1202;
	xor.b32  	%r1233, %r1232, %r1227;
	prmt.b32 	%r1234, %r1233, %r1233, %r39;
	add.s32 	%r1235, %r1234, %r1214;
	xor.b32  	%r1236, %r1235, %r1202;
	shf.l.wrap.b32 	%r1237, %r1236, %r1236, 20;
	add.s32 	%r1238, %r1232, %r36;
	add.s32 	%r1239, %r1238, %r1237;
	xor.b32  	%r1240, %r1239, %r1234;
	prmt.b32 	%r1241, %r1240, %r1240, %r47;
	add.s32 	%r1242, %r1241, %r1235;
	xor.b32  	%r1243, %r1242, %r1237;
	shf.l.wrap.b32 	%r1244, %r1243, %r1243, 25;
	add.s32 	%r1245, %r1197, %r827;
	add.s32 	%r1246, %r1245, %r1216;
	xor.b32  	%r1247, %r1246, %r1185;
	prmt.b32 	%r1248, %r1247, %r1247, %r39;
	add.s32 	%r1249, %r1248, %r1228;
	xor.b32  	%r1250, %r1249, %r1216;
	shf.l.wrap.b32 	%r1251, %r1250, %r1250, 20;
	add.s32 	%r1252, %r1246, %r818;
	add.s32 	%r1253, %r1252, %r1251;
	xor.b32  	%r1254, %r1253, %r1248;
	prmt.b32 	%r1255, %r1254, %r1254, %r47;
	add.s32 	%r1256, %r1255, %r1249;
	xor.b32  	%r1257, %r1256, %r1251;
	shf.l.wrap.b32 	%r1258, %r1257, %r1257, 25;
	add.s32 	%r1259, %r1211, %r821;
	add.s32 	%r1260, %r1259, %r1230;
	xor.b32  	%r1261, %r1260, %r1199;
	prmt.b32 	%r1262, %r1261, %r1261, %r39;
	add.s32 	%r1263, %r1262, %r1186;
	xor.b32  	%r1264, %r1263, %r1230;
	shf.l.wrap.b32 	%r1265, %r1264, %r1264, 20;
	add.s32 	%r1266, %r1260, %r824;
	add.s32 	%r1267, %r1266, %r1265;
	xor.b32  	%r1268, %r1267, %r1262;
	prmt.b32 	%r1269, %r1268, %r1268, %r47;
	add.s32 	%r1270, %r1269, %r1263;
	xor.b32  	%r1271, %r1270, %r1265;
	shf.l.wrap.b32 	%r1272, %r1271, %r1271, 25;
	add.s32 	%r1273, %r1188, %r37;
	add.s32 	%r1274, %r1273, %r1225;
	xor.b32  	%r1275, %r1274, %r1213;
	prmt.b32 	%r1276, %r1275, %r1275, %r39;
	add.s32 	%r1277, %r1276, %r1200;
	xor.b32  	%r1278, %r1277, %r1188;
	shf.l.wrap.b32 	%r1279, %r1278, %r1278, 20;
	add.s32 	%r1280, %r1274, %r822;
	add.s32 	%r1281, %r1280, %r1279;
	xor.b32  	%r1282, %r1281, %r1276;
	prmt.b32 	%r1283, %r1282, %r1282, %r47;
	add.s32 	%r1284, %r1283, %r1277;
	xor.b32  	%r1285, %r1284, %r1279;
	shf.l.wrap.b32 	%r1286, %r1285, %r1285, 25;
	add.s32 	%r1287, %r1239, %r828;
	add.s32 	%r1288, %r1287, %r1286;
	xor.b32  	%r1289, %r1288, %r1255;
	prmt.b32 	%r1290, %r1289, %r1289, %r39;
	add.s32 	%r1291, %r1290, %r1270;
	xor.b32  	%r1292, %r1291, %r1286;
	shf.l.wrap.b32 	%r1293, %r1292, %r1292, 20;
	add.s32 	%r1294, %r1288, %r829;
	add.s32 	%r1295, %r1294, %r1293;
	xor.b32  	%r1296, %r1295, %r1290;
	prmt.b32 	%r1297, %r1296, %r1296, %r47;
	add.s32 	%r1298, %r1297, %r1291;
	xor.b32  	%r1299, %r1298, %r1293;
	shf.l.wrap.b32 	%r1300, %r1299, %r1299, 25;
	add.s32 	%r1301, %r1253, %r825;
	add.s32 	%r1302, %r1301, %r1244;
	xor.b32  	%r1303, %r1302, %r1269;
	prmt.b32 	%r1304, %r1303, %r1303, %r39;
	add.s32 	%r1305, %r1304, %r1284;
	xor.b32  	%r1306, %r1305, %r1244;
	shf.l.wrap.b32 	%r1307, %r1306, %r1306, 20;
	add.s32 	%r1308, %r1302, %r827;
	add.s32 	%r1309, %r1308, %r1307;
	xor.b32  	%r1310, %r1309, %r1304;
	prmt.b32 	%r1311, %r1310, %r1310, %r47;
	add.s32 	%r1312, %r1311, %r1305;
	xor.b32  	%r1313, %r1312, %r1307;
	shf.l.wrap.b32 	%r1314, %r1313, %r1313, 25;
	add.s32 	%r1315, %r1267, %r831;
	add.s32 	%r1316, %r1315, %r1258;
	xor.b32  	%r1317, %r1316, %r1283;
	prmt.b32 	%r1318, %r1317, %r1317, %r39;
	add.s32 	%r1319, %r1318, %r1242;
	xor.b32  	%r1320, %r1319, %r1258;
	shf.l.wrap.b32 	%r1321, %r1320, %r1320, 20;
	add.s32 	%r1322, %r1316, %r826;
	add.s32 	%r1323, %r1322, %r1321;
	xor.b32  	%r1324, %r1323, %r1318;
	prmt.b32 	%r1325, %r1324, %r1324, %r47;
	add.s32 	%r1326, %r1325, %r1319;
	xor.b32  	%r1327, %r1326, %r1321;
	shf.l.wrap.b32 	%r1328, %r1327, %r1327, 25;
	add.s32 	%r1329, %r1281, %r830;
	add.s32 	%r1330, %r1329, %r1272;
	xor.b32  	%r1331, %r1330, %r1241;
	prmt.b32 	%r1332, %r1331, %r1331, %r39;
	add.s32 	%r1333, %r1332, %r1256;
	xor.b32  	%r1334, %r1333, %r1272;
	shf.l.wrap.b32 	%r1335, %r1334, %r1334, 20;
	add.s32 	%r1336, %r1330, %r824;
	add.s32 	%r1337, %r1336, %r1335;
	xor.b32  	%r1338, %r1337, %r1332;
	prmt.b32 	%r1339, %r1338, %r1338, %r47;
	add.s32 	%r1340, %r1339, %r1333;
	xor.b32  	%r1341, %r1340, %r1335;
	shf.l.wrap.b32 	%r1342, %r1341, %r1341, 25;
	add.s32 	%r1343, %r1295, %r823;
	add.s32 	%r1344, %r1343, %r1314;
	xor.b32  	%r1345, %r1344, %r1339;
	prmt.b32 	%r1346, %r1345, %r1345, %r39;
	add.s32 	%r1347, %r1346, %r1326;
	xor.b32  	%r1348, %r1347, %r1314;
	shf.l.wrap.b32 	%r1349, %r1348, %r1348, 20;
	add.s32 	%r1350, %r1344, %r818;
	add.s32 	%r1351, %r1350, %r1349;
	xor.b32  	%r1352, %r1351, %r1346;
	prmt.b32 	%r1353, %r1352, %r1352, %r47;
	add.s32 	%r1354, %r1353, %r1347;
	xor.b32  	%r1355, %r1354, %r1349;
	shf.l.wrap.b32 	%r1356, %r1355, %r1355, 25;
	add.s32 	%r1357, %r1309, %r821;
	add.s32 	%r1358, %r1357, %r1328;
	xor.b32  	%r1359, %r1358, %r1297;
	prmt.b32 	%r1360, %r1359, %r1359, %r39;
	add.s32 	%r1361, %r1360, %r1340;
	xor.b32  	%r1362, %r1361, %r1328;
	shf.l.wrap.b32 	%r1363, %r1362, %r1362, 20;
	add.s32 	%r1364, %r1358, %r819;
	add.s32 	%r1365, %r1364, %r1363;
	xor.b32  	%r1366, %r1365, %r1360;
	prmt.b32 	%r1367, %r1366, %r1366, %r47;
	add.s32 	%r1368, %r1367, %r1361;
	xor.b32  	%r1369, %r1368, %r1363;
	shf.l.wrap.b32 	%r1370, %r1369, %r1369, 25;
	add.s32 	%r1371, %r1323, %r36;
	add.s32 	%r1372, %r1371, %r1342;
	xor.b32  	%r1373, %r1372, %r1311;
	prmt.b32 	%r1374, %r1373, %r1373, %r39;
	add.s32 	%r1375, %r1374, %r1298;
	xor.b32  	%r1376, %r1375, %r1342;
	shf.l.wrap.b32 	%r1377, %r1376, %r1376, 20;
	add.s32 	%r1378, %r1372, %r37;
	add.s32 	%r1379, %r1378, %r1377;
	xor.b32  	%r1380, %r1379, %r1374;
	prmt.b32 	%r1381, %r1380, %r1380, %r47;
	add.s32 	%r1382, %r1381, %r1375;
	xor.b32  	%r1383, %r1382, %r1377;
	shf.l.wrap.b32 	%r1384, %r1383, %r1383, 25;
	add.s32 	%r1385, %r1300, %r822;
	add.s32 	%r1386, %r1385, %r1337;
	xor.b32  	%r1387, %r1386, %r1325;
	prmt.b32 	%r1388, %r1387, %r1387, %r39;
	add.s32 	%r1389, %r1388, %r1312;
	xor.b32  	%r1390, %r1389, %r1300;
	shf.l.wrap.b32 	%r1391, %r1390, %r1390, 20;
	add.s32 	%r1392, %r1386, %r820;
	add.s32 	%r1393, %r1392, %r1391;
	xor.b32  	%r1394, %r1393, %r1388;
	prmt.b32 	%r1395, %r1394, %r1394, %r47;
	add.s32 	%r1396, %r1395, %r1389;
	xor.b32  	%r1397, %r1396, %r1391;
	shf.l.wrap.b32 	%r1398, %r1397, %r1397, 25;
	add.s32 	%r1399, %r1351, %r825;
	add.s32 	%r1400, %r1399, %r1398;
	xor.b32  	%r1401, %r1400, %r1367;
	prmt.b32 	%r1402, %r1401, %r1401, %r39;
	add.s32 	%r1403, %r1402, %r1382;
	xor.b32  	%r1404, %r1403, %r1398;
	shf.l.wrap.b32 	%r1405, %r1404, %r1404, 20;
	add.s32 	%r1406, %r1400, %r830;
	add.s32 	%r1407, %r1406, %r1405;
	xor.b32  	%r1408, %r1407, %r1402;
	prmt.b32 	%r1409, %r1408, %r1408, %r47;
	add.s32 	%r1410, %r1409, %r1403;
	xor.b32  	%r1411, %r1410, %r1405;
	shf.l.wrap.b32 	%r1412, %r1411, %r1411, 25;
	add.s32 	%r1413, %r1365, %r827;
	add.s32 	%r1414, %r1413, %r1356;
	xor.b32  	%r1415, %r1414, %r1381;
	prmt.b32 	%r1416, %r1415, %r1415, %r39;
	add.s32 	%r1417, %r1416, %r1396;
	xor.b32  	%r1418, %r1417, %r1356;
	shf.l.wrap.b32 	%r1419, %r1418, %r1418, 20;
	add.s32 	%r1420, %r1414, %r821;
	add.s32 	%r1421, %r1420, %r1419;
	xor.b32  	%r1422, %r1421, %r1416;
	prmt.b32 	%r1423, %r1422, %r1422, %r47;
	add.s32 	%r1424, %r1423, %r1417;
	xor.b32  	%r1425, %r1424, %r1419;
	shf.l.wrap.b32 	%r1426, %r1425, %r1425, 25;
	add.s32 	%r1427, %r1379, %r824;
	add.s32 	%r1428, %r1427, %r1370;
	xor.b32  	%r1429, %r1428, %r1395;
	prmt.b32 	%r1430, %r1429, %r1429, %r39;
	add.s32 	%r1431, %r1430, %r1354;
	xor.b32  	%r1432, %r1431, %r1370;
	shf.l.wrap.b32 	%r1433, %r1432, %r1432, 20;
	add.s32 	%r1434, %r1428, %r828;
	add.s32 	%r1435, %r1434, %r1433;
	xor.b32  	%r1436, %r1435, %r1430;
	prmt.b32 	%r1437, %r1436, %r1436, %r47;
	add.s32 	%r1438, %r1437, %r1431;
	xor.b32  	%r1439, %r1438, %r1433;
	shf.l.wrap.b32 	%r1440, %r1439, %r1439, 25;
	add.s32 	%r1441, %r1393, %r831;
	add.s32 	%r1442, %r1441, %r1384;
	xor.b32  	%r1443, %r1442, %r1353;
	prmt.b32 	%r1444, %r1443, %r1443, %r39;
	add.s32 	%r1445, %r1444, %r1368;
	xor.b32  	%r1446, %r1445, %r1384;
	shf.l.wrap.b32 	%r1447, %r1446, %r1446, 20;
	add.s32 	%r1448, %r1442, %r37;
	add.s32 	%r1449, %r1448, %r1447;
	xor.b32  	%r1450, %r1449, %r1444;
	prmt.b32 	%r1451, %r1450, %r1450, %r47;
	add.s32 	%r1452, %r1451, %r1445;
	xor.b32  	%r1453, %r1452, %r1447;
	shf.l.wrap.b32 	%r1454, %r1453, %r1453, 25;
	add.s32 	%r1455, %r1407, %r829;
	add.s32 	%r1456, %r1455, %r1426;
	xor.b32  	%r1457, %r1456, %r1451;
	prmt.b32 	%r1458, %r1457, %r1457, %r39;
	add.s32 	%r1459, %r1458, %r1438;
	xor.b32  	%r1460, %r1459, %r1426;
	shf.l.wrap.b32 	%r1461, %r1460, %r1460, 20;
	add.s32 	%r1462, %r1456, %r819;
	add.s32 	%r1463, %r1462, %r1461;
	xor.b32  	%r1464, %r1463, %r1458;
	prmt.b32 	%r1465, %r1464, %r1464, %r47;
	add.s32 	%r1466, %r1465, %r1459;
	xor.b32  	%r1467, %r1466, %r1461;
	shf.l.wrap.b32 	%r1468, %r1467, %r1467, 25;
	add.s32 	%r1469, %r1421, %r36;
	add.s32 	%r1470, %r1469, %r1440;
	xor.b32  	%r1471, %r1470, %r1409;
	prmt.b32 	%r1472, %r1471, %r1471, %r39;
	add.s32 	%r1473, %r1472, %r1452;
	xor.b32  	%r1474, %r1473, %r1440;
	shf.l.wrap.b32 	%r1475, %r1474, %r1474, 20;
	add.s32 	%r1476, %r1470, %r826;
	add.s32 	%r1477, %r1476, %r1475;
	xor.b32  	%r1478, %r1477, %r1472;
	prmt.b32 	%r1479, %r1478, %r1478, %r47;
	add.s32 	%r1480, %r1479, %r1473;
	xor.b32  	%r1481, %r1480, %r1475;
	shf.l.wrap.b32 	%r1482, %r1481, %r1481, 25;
	add.s32 	%r1483, %r1435, %r818;
	add.s32 	%r1484, %r1483, %r1454;
	xor.b32  	%r1485, %r1484, %r1423;
	prmt.b32 	%r1486, %r1485, %r1485, %r39;
	add.s32 	%r1487, %r1486, %r1410;
	xor.b32  	%r1488, %r1487, %r1454;
	shf.l.wrap.b32 	%r1489, %r1488, %r1488, 20;
	add.s32 	%r1490, %r1484, %r822;
	add.s32 	%r1491, %r1490, %r1489;
	xor.b32  	%r1492, %r1491, %r1486;
	prmt.b32 	%r1493, %r1492, %r1492, %r47;
	add.s32 	%r1494, %r1493, %r1487;
	xor.b32  	%r1495, %r1494, %r1489;
	shf.l.wrap.b32 	%r1496, %r1495, %r1495, 25;
	add.s32 	%r1497, %r1412, %r820;
	add.s32 	%r1498, %r1497, %r1449;
	xor.b32  	%r1499, %r1498, %r1437;
	prmt.b32 	%r1500, %r1499, %r1499, %r39;
	add.s32 	%r1501, %r1500, %r1424;
	xor.b32  	%r1502, %r1501, %r1412;
	shf.l.wrap.b32 	%r1503, %r1502, %r1502, 20;
	add.s32 	%r1504, %r1498, %r823;
	add.s32 	%r1505, %r1504, %r1503;
	xor.b32  	%r1506, %r1505, %r1500;
	prmt.b32 	%r1507, %r1506, %r1506, %r47;
	add.s32 	%r1508, %r1507, %r1501;
	xor.b32  	%r1509, %r1508, %r1503;
	shf.l.wrap.b32 	%r1510, %r1509, %r1509, 25;
	add.s32 	%r1511, %r1463, %r827;
	add.s32 	%r1512, %r1511, %r1510;
	xor.b32  	%r1513, %r1512, %r1479;
	prmt.b32 	%r1514, %r1513, %r1513, %r39;
	add.s32 	%r1515, %r1514, %r1494;
	xor.b32  	%r1516, %r1515, %r1510;
	shf.l.wrap.b32 	%r1517, %r1516, %r1516, 20;
	add.s32 	%r1518, %r1512, %r831;
	add.s32 	%r1519, %r1518, %r1517;
	xor.b32  	%r1520, %r1519, %r1514;
	prmt.b32 	%r1521, %r1520, %r1520, %r47;
	add.s32 	%r1522, %r1521, %r1515;
	xor.b32  	%r1523, %r1522, %r1517;
	shf.l.wrap.b32 	%r1524, %r1523, %r1523, 25;
	add.s32 	%r1525, %r1477, %r821;
	add.s32 	%r1526, %r1525, %r1468;
	xor.b32  	%r1527, %r1526, %r1493;
	prmt.b32 	%r1528, %r1527, %r1527, %r39;
	add.s32 	%r1529, %r1528, %r1508;
	xor.b32  	%r1530, %r1529, %r1468;
	shf.l.wrap.b32 	%r1531, %r1530, %r1530, 20;
	add.s32 	%r1532, %r1526, %r36;
	add.s32 	%r1533, %r1532, %r1531;
	xor.b32  	%r1534, %r1533, %r1528;
	prmt.b32 	%r1535, %r1534, %r1534, %r47;
	add.s32 	%r1536, %r1535, %r1529;
	xor.b32  	%r1537, %r1536, %r1531;
	shf.l.wrap.b32 	%r1538, %r1537, %r1537, 25;
	add.s32 	%r1539, %r1491, %r37;
	add.s32 	%r1540, %r1539, %r1482;
	xor.b32  	%r1541, %r1540, %r1507;
	prmt.b32 	%r1542, %r1541, %r1541, %r39;
	add.s32 	%r1543, %r1542, %r1466;
	xor.b32  	%r1544, %r1543, %r1482;
	shf.l.wrap.b32 	%r1545, %r1544, %r1544, 20;
	add.s32 	%r1546, %r1540, %r825;
	add.s32 	%r1547, %r1546, %r1545;
	xor.b32  	%r1548, %r1547, %r1542;
	prmt.b32 	%r1549, %r1548, %r1548, %r47;
	add.s32 	%r1550, %r1549, %r1543;
	xor.b32  	%r1551, %r1550, %r1545;
	shf.l.wrap.b32 	%r1552, %r1551, %r1551, 25;
	add.s32 	%r1553, %r1505, %r824;
	add.s32 	%r1554, %r1553, %r1496;
	xor.b32  	%r1555, %r1554, %r1465;
	prmt.b32 	%r1556, %r1555, %r1555, %r39;
	add.s32 	%r1557, %r1556, %r1480;
	xor.b32  	%r1558, %r1557, %r1496;
	shf.l.wrap.b32 	%r1559, %r1558, %r1558, 20;
	add.s32 	%r1560, %r1554, %r822;
	add.s32 	%r1561, %r1560, %r1559;
	xor.b32  	%r1562, %r1561, %r1556;
	prmt.b32 	%r1563, %r1562, %r1562, %r47;
	add.s32 	%r1564, %r1563, %r1557;
	xor.b32  	%r1565, %r1564, %r1559;
	shf.l.wrap.b32 	%r1566, %r1565, %r1565, 25;
	add.s32 	%r1567, %r1519, %r830;
	add.s32 	%r1568, %r1567, %r1538;
	xor.b32  	%r1569, %r1568, %r1563;
	prmt.b32 	%r1570, %r1569, %r1569, %r39;
	add.s32 	%r1571, %r1570, %r1550;
	xor.b32  	%r1572, %r1571, %r1538;
	shf.l.wrap.b32 	%r1573, %r1572, %r1572, 20;
	add.s32 	%r1574, %r1568, %r826;
	add.s32 	%r1575, %r1574, %r1573;
	xor.b32  	%r1576, %r1575, %r1570;
	prmt.b32 	%r1577, %r1576, %r1576, %r47;
	add.s32 	%r1578, %r1577, %r1571;
	xor.b32  	%r1579, %r1578, %r1573;
	add.s32 	%r1580, %r1533, %r818;
	add.s32 	%r1581, %r1580, %r1552;
	xor.b32  	%r1582, %r1581, %r1521;
	prmt.b32 	%r1583, %r1582, %r1582, %r39;
	add.s32 	%r1584, %r1583, %r1564;
	xor.b32  	%r1585, %r1584, %r1552;
	shf.l.wrap.b32 	%r1586, %r1585, %r1585, 20;
	add.s32 	%r1587, %r1581, %r828;
	add.s32 	%r1588, %r1587, %r1586;
	xor.b32  	%r1589, %r1588, %r1583;
	prmt.b32 	%r1590, %r1589, %r1589, %r47;
	add.s32 	%r1591, %r1590, %r1584;
	xor.b32  	%r1592, %r1591, %r1586;
	add.s32 	%r1593, %r1547, %r819;
	add.s32 	%r1594, %r1593, %r1566;
	xor.b32  	%r1595, %r1594, %r1535;
	prmt.b32 	%r1596, %r1595, %r1595, %r39;
	add.s32 	%r1597, %r1596, %r1522;
	xor.b32  	%r1598, %r1597, %r1566;
	shf.l.wrap.b32 	%r1599, %r1598, %r1598, 20;
	add.s32 	%r1600, %r1594, %r820;
	add.s32 	%r1601, %r1600, %r1599;
	xor.b32  	%r1602, %r1601, %r1596;
	prmt.b32 	%r1603, %r1602, %r1602, %r47;
	add.s32 	%r1604, %r1603, %r1597;
	xor.b32  	%r1605, %r1604, %r1599;
	add.s32 	%r1606, %r1524, %r823;
	add.s32 	%r1607, %r1606, %r1561;
	xor.b32  	%r1608, %r1607, %r1549;
	prmt.b32 	%r1609, %r1608, %r1608, %r39;
	add.s32 	%r1610, %r1609, %r1536;
	xor.b32  	%r1611, %r1610, %r1524;
	shf.l.wrap.b32 	%r1612, %r1611, %r1611, 20;
	add.s32 	%r1613, %r1607, %r829;
	add.s32 	%r1614, %r1613, %r1612;
	xor.b32  	%r1615, %r1614, %r1609;
	prmt.b32 	%r1616, %r1615, %r1615, %r47;
	add.s32 	%r1617, %r1616, %r1610;
	xor.b32  	%r1618, %r1617, %r1612;
	shf.l.wrap.b32 	%r1619, %r1618, %r1618, 25;
	shf.l.wrap.b32 	%r1620, %r1605, %r1605, 25;
	shf.l.wrap.b32 	%r1621, %r1592, %r1592, 25;
	shf.l.wrap.b32 	%r1622, %r1579, %r1579, 25;
	ld.global.v4.u32 	{%r1623, %r1624, %r1625, %r1626}, [%rd16+128];
	ld.global.v4.u32 	{%r1627, %r1628, %r1629, %r1630}, [%rd16+144];
	ld.global.v2.u32 	{%r1631, %r1632}, [%rd16+160];
	xor.b32  	%r1633, %r1604, %r1575;
	xor.b32  	%r1634, %r1588, %r1617;
	xor.b32  	%r1635, %r1601, %r1578;
	xor.b32  	%r1636, %r1591, %r1614;
	xor.b32  	%r1637, %r1590, %r1619;
	xor.b32  	%r1638, %r1603, %r1622;
	xor.b32  	%r1639, %r1621, %r1616;
	xor.b32  	%r1640, %r1620, %r1577;
	add.s32 	%r1641, %r1633, %r1637;
	add.s32 	%r1642, %r1641, %r832;
	prmt.b32 	%r1643, %r1642, %r1642, %r39;
	add.s32 	%r1644, %r1643, 1779033703;
	xor.b32  	%r1645, %r1644, %r1637;
	shf.l.wrap.b32 	%r1646, %r1645, %r1645, 20;
	add.s32 	%r1647, %r833, %r1642;
	add.s32 	%r1648, %r1647, %r1646;
	xor.b32  	%r1649, %r1648, %r1643;
	prmt.b32 	%r1650, %r1649, %r1649, %r47;
	add.s32 	%r1651, %r1650, %r1644;
	xor.b32  	%r1652, %r1651, %r1646;
	shf.l.wrap.b32 	%r1653, %r1652, %r1652, 25;
	add.s32 	%r1654, %r1638, %r1634;
	add.s32 	%r1655, %r1654, %r1623;
	prmt.b32 	%r1656, %r1655, %r1655, %r39;
	add.s32 	%r1657, %r1656, -1150833019;
	xor.b32  	%r1658, %r1657, %r1638;
	shf.l.wrap.b32 	%r1659, %r1658, %r1658, 20;
	add.s32 	%r1660, %r1624, %r1655;
	add.s32 	%r1661, %r1660, %r1659;
	xor.b32  	%r1662, %r1661, %r1656;
	prmt.b32 	%r1663, %r1662, %r1662, %r47;
	add.s32 	%r1664, %r1663, %r1657;
	xor.b32  	%r1665, %r1664, %r1659;
	shf.l.wrap.b32 	%r1666, %r1665, %r1665, 25;
	add.s32 	%r1667, %r1639, %r1635;
	add.s32 	%r1668, %r1667, %r1625;
	xor.b32  	%r1669, %r1668, 52;
	prmt.b32 	%r1670, %r1669, %r1669, %r39;
	add.s32 	%r1671, %r1670, 1013904242;
	xor.b32  	%r1672, %r1671, %r1639;
	shf.l.wrap.b32 	%r1673, %r1672, %r1672, 20;
	add.s32 	%r1674, %r1626, %r1668;
	add.s32 	%r1675, %r1674, %r1673;
	xor.b32  	%r1676, %r1675, %r1670;
	prmt.b32 	%r1677, %r1676, %r1676, %r47;
	add.s32 	%r1678, %r1677, %r1671;
	xor.b32  	%r1679, %r1678, %r1673;
	shf.l.wrap.b32 	%r1680, %r1679, %r1679, 25;
	add.s32 	%r1681, %r1640, %r1636;
	add.s32 	%r1682, %r1681, %r1627;
	xor.b32  	%r1683, %r1682, 10;
	prmt.b32 	%r1684, %r1683, %r1683, %r39;
	add.s32 	%r1685, %r1684, -1521486534;
	xor.b32  	%r1686, %r1685, %r1640;
	shf.l.wrap.b32 	%r1687, %r1686, %r1686, 20;
	add.s32 	%r1688, %r1628, %r1682;
	add.s32 	%r1689, %r1688, %r1687;
	xor.b32  	%r1690, %r1689, %r1684;
	prmt.b32 	%r1691, %r1690, %r1690, %r47;
	add.s32 	%r1692, %r1691, %r1685;
	xor.b32  	%r1693, %r1692, %r1687;
	shf.l.wrap.b32 	%r1694, %r1693, %r1693, 25;
	add.s32 	%r1695, %r1629, %r1648;
	add.s32 	%r1696, %r1695, %r1666;
	xor.b32  	%r1697, %r1691, %r1696;
	prmt.b32 	%r1698, %r1697, %r1697, %r39;
	add.s32 	%r1699, %r1698, %r1678;
	xor.b32  	%r1700, %r1699, %r1666;
	shf.l.wrap.b32 	%r1701, %r1700, %r1700, 20;
	add.s32 	%r1702, %r1696, %r1630;
	add.s32 	%r1703, %r1702, %r1701;
	xor.b32  	%r1704, %r1703, %r1698;
	prmt.b32 	%r1705, %r1704, %r1704, %r47;
	add.s32 	%r1706, %r1705, %r1699;
	xor.b32  	%r1707, %r1706, %r1701;
	shf.l.wrap.b32 	%r1708, %r1707, %r1707, 25;
	add.s32 	%r1709, %r1631, %r1661;
	add.s32 	%r1710, %r1709, %r1680;
	xor.b32  	%r1711, %r1710, %r1650;
	prmt.b32 	%r1712, %r1711, %r1711, %r39;
	add.s32 	%r1713, %r1712, %r1692;
	xor.b32  	%r1714, %r1713, %r1680;
	shf.l.wrap.b32 	%r1715, %r1714, %r1714, 20;
	add.s32 	%r1716, %r1710, %r1632;
	add.s32 	%r1717, %r1716, %r1715;
	xor.b32  	%r1718, %r1717, %r1712;
	prmt.b32 	%r1719, %r1718, %r1718, %r47;
	add.s32 	%r1720, %r1719, %r1713;
	xor.b32  	%r1721, %r1720, %r1715;
	shf.l.wrap.b32 	%r1722, %r1721, %r1721, 25;
	add.s32 	%r1723, %r828, %r1675;
	add.s32 	%r1724, %r1723, %r1694;
	xor.b32  	%r1725, %r1724, %r1663;
	prmt.b32 	%r1726, %r1725, %r1725, %r39;
	add.s32 	%r1727, %r1726, %r1651;
	xor.b32  	%r1728, %r1727, %r1694;
	shf.l.wrap.b32 	%r1729, %r1728, %r1728, 20;
	add.s32 	%r1730, %r1724, %r1729;
	xor.b32  	%r1731, %r1730, %r1726;
	prmt.b32 	%r1732, %r1731, %r1731, %r47;
	add.s32 	%r1733, %r1732, %r1727;
	xor.b32  	%r1734, %r1733, %r1729;
	shf.l.wrap.b32 	%r1735, %r1734, %r1734, 25;
	add.s32 	%r1736, %r1689, %r1653;
	xor.b32  	%r1737, %r1736, %r1677;
	prmt.b32 	%r1738, %r1737, %r1737, %r39;
	add.s32 	%r1739, %r1738, %r1664;
	xor.b32  	%r1740, %r1739, %r1653;
	shf.l.wrap.b32 	%r1741, %r1740, %r1740, 20;
	add.s32 	%r1742, %r1736, %r1741;
	xor.b32  	%r1743, %r1742, %r1738;
	prmt.b32 	%r1744, %r1743, %r1743, %r47;
	add.s32 	%r1745, %r1744, %r1739;
	xor.b32  	%r1746, %r1745, %r1741;
	shf.l.wrap.b32 	%r1747, %r1746, %r1746, 25;
	add.s32 	%r1748, %r1703, %r1623;
	add.s32 	%r1749, %r1748, %r1747;
	xor.b32  	%r1750, %r1749, %r1719;
	prmt.b32 	%r1751, %r1750, %r1750, %r39;
	add.s32 	%r1752, %r1751, %r1733;
	xor.b32  	%r1753, %r1752, %r1747;
	shf.l.wrap.b32 	%r1754, %r1753, %r1753, 20;
	add.s32 	%r1755, %r1749, %r1627;
	add.s32 	%r1756, %r1755, %r1754;
	xor.b32  	%r1757, %r1756, %r1751;
	prmt.b32 	%r1758, %r1757, %r1757, %r47;
	add.s32 	%r1759, %r1758, %r1752;
	xor.b32  	%r1760, %r1759, %r1754;
	shf.l.wrap.b32 	%r1761, %r1760, %r1760, 25;
	add.s32 	%r1762, %r1717, %r1624;
	add.s32 	%r1763, %r1762, %r1708;
	xor.b32  	%r1764, %r1732, %r1763;
	prmt.b32 	%r1765, %r1764, %r1764, %r39;
	add.s32 	%r1766, %r1765, %r1745;
	xor.b32  	%r1767, %r1766, %r1708;
	shf.l.wrap.b32 	%r1768, %r1767, %r1767, 20;
	add.s32 	%r1769, %r1763, %r1631;
	add.s32 	%r1770, %r1769, %r1768;
	xor.b32  	%r1771, %r1770, %r1765;
	prmt.b32 	%r1772, %r1771, %r1771, %r47;
	add.s32 	%r1773, %r1772, %r1766;
	xor.b32  	%r1774, %r1773, %r1768;
	shf.l.wrap.b32 	%r1775, %r1774, %r1774, 25;
	add.s32 	%r1776, %r1730, %r1628;
	add.s32 	%r1777, %r1776, %r1722;
	xor.b32  	%r1778, %r1777, %r1744;
	prmt.b32 	%r1779, %r1778, %r1778, %r39;
	add.s32 	%r1780, %r1779, %r1706;
	xor.b32  	%r1781, %r1780, %r1722;
	shf.l.wrap.b32 	%r1782, %r1781, %r1781, 20;
	add.s32 	%r1783, %r1777, %r832;
	add.s32 	%r1784, %r1783, %r1782;
	xor.b32  	%r1785, %r1784, %r1779;
	prmt.b32 	%r1786, %r1785, %r1785, %r47;
	add.s32 	%r1787, %r1786, %r1780;
	xor.b32  	%r1788, %r1787, %r1782;
	shf.l.wrap.b32 	%r1789, %r1788, %r1788, 25;
	add.s32 	%r1790, %r1742, %r1625;
	add.s32 	%r1791, %r1790, %r1735;
	xor.b32  	%r1792, %r1791, %r1705;
	prmt.b32 	%r1793, %r1792, %r1792, %r39;
	add.s32 	%r1794, %r1793, %r1720;
	xor.b32  	%r1795, %r1794, %r1735;
	shf.l.wrap.b32 	%r1796, %r1795, %r1795, 20;
	add.s32 	%r1797, %r1791, %r1796;
	xor.b32  	%r1798, %r1797, %r1793;
	prmt.b32 	%r1799, %r1798, %r1798, %r47;
	add.s32 	%r1800, %r1799, %r1794;
	xor.b32  	%r1801, %r1800, %r1796;
	shf.l.wrap.b32 	%r1802, %r1801, %r1801, 25;
	add.s32 	%r1803, %r1756, %r833;
	add.s32 	%r1804, %r1803, %r1775;
	xor.b32  	%r1805, %r1799, %r1804;
	prmt.b32 	%r1806, %r1805, %r1805, %r39;
	add.s32 	%r1807, %r1806, %r1787;
	xor.b32  	%r1808, %r1807, %r1775;
	shf.l.wrap.b32 	%r1809, %r1808, %r1808, 20;
	add.s32 	%r1810, %r1804, %r1632;
	add.s32 	%r1811, %r1810, %r1809;
	xor.b32  	%r1812, %r1811, %r1806;
	prmt.b32 	%r1813, %r1812, %r1812, %r47;
	add.s32 	%r1814, %r1813, %r1807;
	xor.b32  	%r1815, %r1814, %r1809;
	shf.l.wrap.b32 	%r1816, %r1815, %r1815, 25;
	add.s32 	%r1817, %r1770, %r828;
	add.s32 	%r1818, %r1817, %r1789;
	xor.b32  	%r1819, %r1818, %r1758;
	prmt.b32 	%r1820, %r1819, %r1819, %r39;
	add.s32 	%r1821, %r1820, %r1800;
	xor.b32  	%r1822, %r1821, %r1789;
	shf.l.wrap.b32 	%r1823, %r1822, %r1822, 20;
	add.s32 	%r1824, %r1818, %r1626;
	add.s32 	%r1825, %r1824, %r1823;
	xor.b32  	%r1826, %r1825, %r1820;
	prmt.b32 	%r1827, %r1826, %r1826, %r47;
	add.s32 	%r1828, %r1827, %r1821;
	xor.b32  	%r1829, %r1828, %r1823;
	shf.l.wrap.b32 	%r1830, %r1829, %r1829, 25;
	add.s32 	%r1831, %r1784, %r1630;
	add.s32 	%r1832, %r1831, %r1802;
	xor.b32  	%r1833, %r1832, %r1772;
	prmt.b32 	%r1834, %r1833, %r1833, %r39;
	add.s32 	%r1835, %r1834, %r1759;
	xor.b32  	%r1836, %r1835, %r1802;
	shf.l.wrap.b32 	%r1837, %r1836, %r1836, 20;
	add.s32 	%r1838, %r1832, %r1837;
	xor.b32  	%r1839, %r1838, %r1834;
	prmt.b32 	%r1840, %r1839, %r1839, %r47;
	add.s32 	%r1841, %r1840, %r1835;
	xor.b32  	%r1842, %r1841, %r1837;
	shf.l.wrap.b32 	%r1843, %r1842, %r1842, 25;
	add.s32 	%r1844, %r1761, %r1797;
	xor.b32  	%r1845, %r1844, %r1786;
	prmt.b32 	%r1846, %r1845, %r1845, %r39;
	add.s32 	%r1847, %r1846, %r1773;
	xor.b32  	%r1848, %r1847, %r1761;
	shf.l.wrap.b32 	%r1849, %r1848, %r1848, 20;
	add.s32 	%r1850, %r1844, %r1629;
	add.s32 	%r1851, %r1850, %r1849;
	xor.b32  	%r1852, %r1851, %r1846;
	prmt.b32 	%r1853, %r1852, %r1852, %r47;
	add.s32 	%r1854, %r1853, %r1847;
	xor.b32  	%r1855, %r1854, %r1849;
	shf.l.wrap.b32 	%r1856, %r1855, %r1855, 25;
	add.s32 	%r1857, %r1811, %r1624;
	add.s32 	%r1858, %r1857, %r1856;
	xor.b32  	%r1859, %r1858, %r1827;
	prmt.b32 	%r1860, %r1859, %r1859, %r39;
	add.s32 	%r1861, %r1860, %r1841;
	xor.b32  	%r1862, %r1861, %r1856;
	shf.l.wrap.b32 	%r1863, %r1862, %r1862, 20;
	add.s32 	%r1864, %r1858, %r1625;
	add.s32 	%r1865, %r1864, %r1863;
	xor.b32  	%r1866, %r1865, %r1860;
	prmt.b32 	%r1867, %r1866, %r1866, %r47;
	add.s32 	%r1868, %r1867, %r1861;
	xor.b32  	%r1869, %r1868, %r1863;
	shf.l.wrap.b32 	%r1870, %r1869, %r1869, 25;
	add.s32 	%r1871, %r1825, %r1631;
	add.s32 	%r1872, %r1871, %r1816;
	xor.b32  	%r1873, %r1840, %r1872;
	prmt.b32 	%r1874, %r1873, %r1873, %r39;
	add.s32 	%r1875, %r1874, %r1854;
	xor.b32  	%r1876, %r1875, %r1816;
	shf.l.wrap.b32 	%r1877, %r1876, %r1876, 20;
	add.s32 	%r1878, %r1872, %r828;
	add.s32 	%r1879, %r1878, %r1877;
	xor.b32  	%r1880, %r1879, %r1874;
	prmt.b32 	%r1881, %r1880, %r1880, %r47;
	add.s32 	%r1882, %r1881, %r1875;
	xor.b32  	%r1883, %r1882, %r1877;
	shf.l.wrap.b32 	%r1884, %r1883, %r1883, 25;
	add.s32 	%r1885, %r1838, %r1830;
	xor.b32  	%r1886, %r1885, %r1853;
	prmt.b32 	%r1887, %r1886, %r1886, %r39;
	add.s32 	%r1888, %r1887, %r1814;
	xor.b32  	%r1889, %r1888, %r1830;
	shf.l.wrap.b32 	%r1890, %r1889, %r1889, 20;
	add.s32 	%r1891, %r1885, %r1623;
	add.s32 	%r1892, %r1891, %r1890;
	xor.b32  	%r1893, %r1892, %r1887;
	prmt.b32 	%r1894, %r1893, %r1893, %r47;
	add.s32 	%r1895, %r1894, %r1888;
	xor.b32  	%r1896, %r1895, %r1890;
	shf.l.wrap.b32 	%r1897, %r1896, %r1896, 25;
	add.s32 	%r1898, %r1851, %r1628;
	add.s32 	%r1899, %r1898, %r1843;
	xor.b32  	%r1900, %r1899, %r1813;
	prmt.b32 	%r1901, %r1900, %r1900, %r39;
	add.s32 	%r1902, %r1901, %r1828;
	xor.b32  	%r1903, %r1902, %r1843;
	shf.l.wrap.b32 	%r1904, %r1903, %r1903, 20;
	add.s32 	%r1905, %r1899, %r1904;
	xor.b32  	%r1906, %r1905, %r1901;
	prmt.b32 	%r1907, %r1906, %r1906, %r47;
	add.s32 	%r1908, %r1907, %r1902;
	xor.b32  	%r1909, %r1908, %r1904;
	shf.l.wrap.b32 	%r1910, %r1909, %r1909, 25;
	add.s32 	%r1911, %r1865, %r1627;
	add.s32 	%r1912, %r1911, %r1884;
	xor.b32  	%r1913, %r1907, %r1912;
	prmt.b32 	%r1914, %r1913, %r1913, %r39;
	add.s32 	%r1915, %r1914, %r1895;
	xor.b32  	%r1916, %r1915, %r1884;
	shf.l.wrap.b32 	%r1917, %r1916, %r1916, 20;
	add.s32 	%r1918, %r1912, %r1626;
	add.s32 	%r1919, %r1918, %r1917;
	xor.b32  	%r1920, %r1919, %r1914;
	prmt.b32 	%r1921, %r1920, %r1920, %r47;
	add.s32 	%r1922, %r1921, %r1915;
	xor.b32  	%r1923, %r1922, %r1917;
	shf.l.wrap.b32 	%r1924, %r1923, %r1923, 25;
	add.s32 	%r1925, %r1879, %r1630;
	add.s32 	%r1926, %r1925, %r1897;
	xor.b32  	%r1927, %r1926, %r1867;
	prmt.b32 	%r1928, %r1927, %r1927, %r39;
	add.s32 	%r1929, %r1928, %r1908;
	xor.b32  	%r1930, %r1929, %r1897;
	shf.l.wrap.b32 	%r1931, %r1930, %r1930, 20;
	add.s32 	%r1932, %r1926, %r832;
	add.s32 	%r1933, %r1932, %r1931;
	xor.b32  	%r1934, %r1933, %r1928;
	prmt.b32 	%r1935, %r1934, %r1934, %r47;
	add.s32 	%r1936, %r1935, %r1929;
	xor.b32  	%r1937, %r1936, %r1931;
	shf.l.wrap.b32 	%r1938, %r1937, %r1937, 25;
	add.s32 	%r1939, %r1892, %r1632;
	add.s32 	%r1940, %r1939, %r1910;
	xor.b32  	%r1941, %r1940, %r1881;
	prmt.b32 	%r1942, %r1941, %r1941, %r39;
	add.s32 	%r1943, %r1942, %r1868;
	xor.b32  	%r1944, %r1943, %r1910;
	shf.l.wrap.b32 	%r1945, %r1944, %r1944, 20;
	add.s32 	%r1946, %r1940, %r1945;
	xor.b32  	%r1947, %r1946, %r1942;
	prmt.b32 	%r1948, %r1947, %r1947, %r47;
	add.s32 	%r1949, %r1948, %r1943;
	xor.b32  	%r1950, %r1949, %r1945;
	shf.l.wrap.b32 	%r1951, %r1950, %r1950, 25;
	add.s32 	%r1952, %r1870, %r1629;
	add.s32 	%r1953, %r1952, %r1905;
	xor.b32  	%r1954, %r1953, %r1894;
	prmt.b32 	%r1955, %r1954, %r1954, %r39;
	add.s32 	%r1956, %r1955, %r1882;
	xor.b32  	%r1957, %r1956, %r1870;
	shf.l.wrap.b32 	%r1958, %r1957, %r1957, 20;
	add.s32 	%r1959, %r1953, %r833;
	add.s32 	%r1960, %r1959, %r1958;
	xor.b32  	%r1961, %r1960, %r1955;
	prmt.b32 	%r1962, %r1961, %r1961, %r47;
	add.s32 	%r1963, %r1962, %r1956;
	xor.b32  	%r1964, %r1963, %r1958;
	shf.l.wrap.b32 	%r1965, %r1964, %r1964, 25;
	add.s32 	%r1966, %r1919, %r1631;
	add.s32 	%r1967, %r1966, %r1965;
	xor.b32  	%r1968, %r1967, %r1935;
	prmt.b32 	%r1969, %r1968, %r1968, %r39;
	add.s32 	%r1970, %r1969, %r1949;
	xor.b32  	%r1971, %r1970, %r1965;
	shf.l.wrap.b32 	%r1972, %r1971, %r1971, 20;
	add.s32 	%r1973, %r1967, %r1628;
	add.s32 	%r1974, %r1973, %r1972;
	xor.b32  	%r1975, %r1974, %r1969;
	prmt.b32 	%r1976, %r1975, %r1975, %r47;
	add.s32 	%r1977, %r1976, %r1970;
	xor.b32  	%r1978, %r1977, %r1972;
	shf.l.wrap.b32 	%r1979, %r1978, %r1978, 25;
	add.s32 	%r1980, %r1933, %r828;
	add.s32 	%r1981, %r1980, %r1924;
	xor.b32  	%r1982, %r1948, %r1981;
	prmt.b32 	%r1983, %r1982, %r1982, %r39;
	add.s32 	%r1984, %r1983, %r1963;
	xor.b32  	%r1985, %r1984, %r1924;
	shf.l.wrap.b32 	%r1986, %r1985, %r1985, 20;
	add.s32 	%r1987, %r1981, %r1630;
	add.s32 	%r1988, %r1987, %r1986;
	xor.b32  	%r1989, %r1988, %r1983;
	prmt.b32 	%r1990, %r1989, %r1989, %r47;
	add.s32 	%r1991, %r1990, %r1984;
	xor.b32  	%r1992, %r1991, %r1986;
	shf.l.wrap.b32 	%r1993, %r1992, %r1992, 25;
	add.s32 	%r1994, %r1946, %r1938;
	xor.b32  	%r1995, %r1994, %r1962;
	prmt.b32 	%r1996, %r1995, %r1995, %r39;
	add.s32 	%r1997, %r1996, %r1922;
	xor.b32  	%r1998, %r1997, %r1938;
	shf.l.wrap.b32 	%r1999, %r1998, %r1998, 20;
	add.s32 	%r2000, %r1994, %r1624;
	add.s32 	%r2001, %r2000, %r1999;
	xor.b32  	%r2002, %r2001, %r1996;
	prmt.b32 	%r2003, %r2002, %r2002, %r47;
	add.s32 	%r2004, %r2003, %r1997;
	xor.b32  	%r2005, %r2004, %r1999;
	shf.l.wrap.b32 	%r2006, %r2005, %r2005, 25;
	add.s32 	%r2007, %r1960, %r1951;
	xor.b32  	%r2008, %r2007, %r1921;
	prmt.b32 	%r2009, %r2008, %r2008, %r39;
	add.s32 	%r2010, %r2009, %r1936;
	xor.b32  	%r2011, %r2010, %r1951;
	shf.l.wrap.b32 	%r2012, %r2011, %r2011, 20;
	add.s32 	%r2013, %r2007, %r2012;
	xor.b32  	%r2014, %r2013, %r2009;
	prmt.b32 	%r2015, %r2014, %r2014, %r47;
	add.s32 	%r2016, %r2015, %r2010;
	xor.b32  	%r2017, %r2016, %r2012;
	shf.l.wrap.b32 	%r2018, %r2017, %r2017, 25;
	add.s32 	%r2019, %r1974, %r1625;
	add.s32 	%r2020, %r2019, %r1993;
	xor.b32  	%r2021, %r2015, %r2020;
	prmt.b32 	%r2022, %r2021, %r2021, %r39;
	add.s32 	%r2023, %r2022, %r2004;
	xor.b32  	%r2024, %r2023, %r1993;
	shf.l.wrap.b32 	%r2025, %r2024, %r2024, 20;
	add.s32 	%r2026, %r2020, %r832;
	add.s32 	%r2027, %r2026, %r2025;
	xor.b32  	%r2028, %r2027, %r2022;
	prmt.b32 	%r2029, %r2028, %r2028, %r47;
	add.s32 	%r2030, %r2029, %r2023;
	xor.b32  	%r2031, %r2030, %r2025;
	shf.l.wrap.b32 	%r2032, %r2031, %r2031, 25;
	add.s32 	%r2033, %r1988, %r1632;
	add.s32 	%r2034, %r2033, %r2006;
	xor.b32  	%r2035, %r2034, %r1976;
	prmt.b32 	%r2036, %r2035, %r2035, %r39;
	add.s32 	%r2037, %r2036, %r2016;
	xor.b32  	%r2038, %r2037, %r2006;
	shf.l.wrap.b32 	%r2039, %r2038, %r2038, 20;
	add.s32 	%r2040, %r2034, %r1623;
	add.s32 	%r2041, %r2040, %r2039;
	xor.b32  	%r2042, %r2041, %r2036;
	prmt.b32 	%r2043, %r2042, %r2042, %r47;
	add.s32 	%r2044, %r2043, %r2037;
	xor.b32  	%r2045, %r2044, %r2039;
	shf.l.wrap.b32 	%r2046, %r2045, %r2045, 25;
	add.s32 	%r2047, %r2001, %r1626;
	add.s32 	%r2048, %r2047, %r2018;
	xor.b32  	%r2049, %r2048, %r1990;
	prmt.b32 	%r2050, %r2049, %r2049, %r39;
	add.s32 	%r2051, %r2050, %r1977;
	xor.b32  	%r2052, %r2051, %r2018;
	shf.l.wrap.b32 	%r2053, %r2052, %r2052, 20;
	add.s32 	%r2054, %r2048, %r1629;
	add.s32 	%r2055, %r2054, %r2053;
	xor.b32  	%r2056, %r2055, %r2050;
	prmt.b32 	%r2057, %r2056, %r2056, %r47;
	add.s32 	%r2058, %r2057, %r2051;
	xor.b32  	%r2059, %r2058, %r2053;
	shf.l.wrap.b32 	%r2060, %r2059, %r2059, 25;
	add.s32 	%r2061, %r1979, %r833;
	add.s32 	%r2062, %r2061, %r2013;
	xor.b32  	%r2063, %r2062, %r2003;
	prmt.b32 	%r2064, %r2063, %r2063, %r39;
	add.s32 	%r2065, %r2064, %r1991;
	xor.b32  	%r2066, %r2065, %r1979;
	shf.l.wrap.b32 	%r2067, %r2066, %r2066, 20;
	add.s32 	%r2068, %r2062, %r1627;
	add.s32 	%r2069, %r2068, %r2067;
	xor.b32  	%r2070, %r2069, %r2064;
	prmt.b32 	%r2071, %r2070, %r2070, %r47;
	add.s32 	%r2072, %r2071, %r2065;
	xor.b32  	%r2073, %r2072, %r2067;
	shf.l.wrap.b32 	%r2074, %r2073, %r2073, 25;
	add.s32 	%r2075, %r2027, %r828;
	add.s32 	%r2076, %r2075, %r2074;
	xor.b32  	%r2077, %r2076, %r2043;
	prmt.b32 	%r2078, %r2077, %r2077, %r39;
	add.s32 	%r2079, %r2078, %r2058;
	xor.b32  	%r2080, %r2079, %r2074;
	shf.l.wrap.b32 	%r2081, %r2080, %r2080, 20;
	add.s32 	%r2082, %r2076, %r2081;
	xor.b32  	%r2083, %r2082, %r2078;
	prmt.b32 	%r2084, %r2083, %r2083, %r47;
	add.s32 	%r2085, %r2084, %r2079;
	xor.b32  	%r2086, %r2085, %r2081;
	shf.l.wrap.b32 	%r2087, %r2086, %r2086, 25;
	add.s32 	%r2088, %r2041, %r1630;
	add.s32 	%r2089, %r2088, %r2032;
	xor.b32  	%r2090, %r2057, %r2089;
	prmt.b32 	%r2091, %r2090, %r2090, %r39;
	add.s32 	%r2092, %r2091, %r2072;
	xor.b32  	%r2093, %r2092, %r2032;
	shf.l.wrap.b32 	%r2094, %r2093, %r2093, 20;
	add.s32 	%r2095, %r2089, %r1632;
	add.s32 	%r2096, %r2095, %r2094;
	xor.b32  	%r2097, %r2096, %r2091;
	prmt.b32 	%r2098, %r2097, %r2097, %r47;
	add.s32 	%r2099, %r2098, %r2092;
	xor.b32  	%r2100, %r2099, %r2094;
	shf.l.wrap.b32 	%r2101, %r2100, %r2100, 25;
	add.s32 	%r2102, %r2055, %r2046;
	xor.b32  	%r2103, %r2102, %r2071;
	prmt.b32 	%r2104, %r2103, %r2103, %r39;
	add.s32 	%r2105, %r2104, %r2030;
	xor.b32  	%r2106, %r2105, %r2046;
	shf.l.wrap.b32 	%r2107, %r2106, %r2106, 20;
	add.s32 	%r2108, %r2102, %r1631;
	add.s32 	%r2109, %r2108, %r2107;
	xor.b32  	%r2110, %r2109, %r2104;
	prmt.b32 	%r2111, %r2110, %r2110, %r47;
	add.s32 	%r2112, %r2111, %r2105;
	xor.b32  	%r2113, %r2112, %r2107;
	shf.l.wrap.b32 	%r2114, %r2113, %r2113, 25;
	add.s32 	%r2115, %r2069, %r2060;
	xor.b32  	%r2116, %r2115, %r2029;
	prmt.b32 	%r2117, %r2116, %r2116, %r39;
	add.s32 	%r2118, %r2117, %r2044;
	xor.b32  	%r2119, %r2118, %r2060;
	shf.l.wrap.b32 	%r2120, %r2119, %r2119, 20;
	add.s32 	%r2121, %r2115, %r1629;
	add.s32 	%r2122, %r2121, %r2120;
	xor.b32  	%r2123, %r2122, %r2117;
	prmt.b32 	%r2124, %r2123, %r2123, %r47;
	add.s32 	%r2125, %r2124, %r2118;
	xor.b32  	%r2126, %r2125, %r2120;
	shf.l.wrap.b32 	%r2127, %r2126, %r2126, 25;
	add.s32 	%r2128, %r2082, %r1628;
	add.s32 	%r2129, %r2128, %r2101;
	xor.b32  	%r2130, %r2124, %r2129;
	prmt.b32 	%r2131, %r2130, %r2130, %r39;
	add.s32 	%r2132, %r2131, %r2112;
	xor.b32  	%r2133, %r2132, %r2101;
	shf.l.wrap.b32 	%r2134, %r2133, %r2133, 20;
	add.s32 	%r2135, %r2129, %r1623;
	add.s32 	%r2136, %r2135, %r2134;
	xor.b32  	%r2137, %r2136, %r2131;
	prmt.b32 	%r2138, %r2137, %r2137, %r47;
	add.s32 	%r2139, %r2138, %r2132;
	xor.b32  	%r2140, %r2139, %r2134;
	shf.l.wrap.b32 	%r2141, %r2140, %r2140, 25;
	add.s32 	%r2142, %r2096, %r1626;
	add.s32 	%r2143, %r2142, %r2114;
	xor.b32  	%r2144, %r2143, %r2084;
	prmt.b32 	%r2145, %r2144, %r2144, %r39;
	add.s32 	%r2146, %r2145, %r2125;
	xor.b32  	%r2147, %r2146, %r2114;
	shf.l.wrap.b32 	%r2148, %r2147, %r2147, 20;
	add.s32 	%r2149, %r2143, %r1624;
	add.s32 	%r2150, %r2149, %r2148;
	xor.b32  	%r2151, %r2150, %r2145;
	prmt.b32 	%r2152, %r2151, %r2151, %r47;
	add.s32 	%r2153, %r2152, %r2146;
	xor.b32  	%r2154, %r2153, %r2148;
	shf.l.wrap.b32 	%r2155, %r2154, %r2154, 25;
	add.s32 	%r2156, %r2109, %r832;
	add.s32 	%r2157, %r2156, %r2127;
	xor.b32  	%r2158, %r2157, %r2098;
	prmt.b32 	%r2159, %r2158, %r2158, %r39;
	add.s32 	%r2160, %r2159, %r2085;
	xor.b32  	%r2161, %r2160, %r2127;
	shf.l.wrap.b32 	%r2162, %r2161, %r2161, 20;
	add.s32 	%r2163, %r2157, %r833;
	add.s32 	%r2164, %r2163, %r2162;
	xor.b32  	%r2165, %r2164, %r2159;
	prmt.b32 	%r2166, %r2165, %r2165, %r47;
	add.s32 	%r2167, %r2166, %r2160;
	xor.b32  	%r2168, %r2167, %r2162;
	shf.l.wrap.b32 	%r2169, %r2168, %r2168, 25;
	add.s32 	%r2170, %r2087, %r1627;
	add.s32 	%r2171, %r2170, %r2122;
	xor.b32  	%r2172, %r2171, %r2111;
	prmt.b32 	%r2173, %r2172, %r2172, %r39;
	add.s32 	%r2174, %r2173, %r2099;
	xor.b32  	%r2175, %r2174, %r2087;
	shf.l.wrap.b32 	%r2176, %r2175, %r2175, 20;
	add.s32 	%r2177, %r2171, %r1625;
	add.s32 	%r2178, %r2177, %r2176;
	xor.b32  	%r2179, %r2178, %r2173;
	prmt.b32 	%r2180, %r2179, %r2179, %r47;
	add.s32 	%r2181, %r2180, %r2174;
	xor.b32  	%r2182, %r2181, %r2176;
	shf.l.wrap.b32 	%r2183, %r2182, %r2182, 25;
	add.s32 	%r2184, %r2136, %r1630;
	add.s32 	%r2185, %r2184, %r2183;
	xor.b32  	%r2186, %r2185, %r2152;
	prmt.b32 	%r2187, %r2186, %r2186, %r39;
	add.s32 	%r2188, %r2187, %r2167;
	xor.b32  	%r2189, %r2188, %r2183;
	shf.l.wrap.b32 	%r2190, %r2189, %r2189, 20;
	add.s32 	%r2191, %r2185, %r2190;
	xor.b32  	%r2192, %r2191, %r2187;
	prmt.b32 	%r2193, %r2192, %r2192, %r47;
	add.s32 	%r2194, %r2193, %r2188;
	xor.b32  	%r2195, %r2194, %r2190;
	shf.l.wrap.b32 	%r2196, %r2195, %r2195, 25;
	add.s32 	%r2197, %r2150, %r1632;
	add.s32 	%r2198, %r2197, %r2141;
	xor.b32  	%r2199, %r2166, %r2198;
	prmt.b32 	%r2200, %r2199, %r2199, %r39;
	add.s32 	%r2201, %r2200, %r2181;
	xor.b32  	%r2202, %r2201, %r2141;
	shf.l.wrap.b32 	%r2203, %r2202, %r2202, 20;
	add.s32 	%r2204, %r2198, %r1626;
	add.s32 	%r2205, %r2204, %r2203;
	xor.b32  	%r2206, %r2205, %r2200;
	prmt.b32 	%r2207, %r2206, %r2206, %r47;
	add.s32 	%r2208, %r2207, %r2201;
	xor.b32  	%r2209, %r2208, %r2203;
	shf.l.wrap.b32 	%r2210, %r2209, %r2209, 25;
	add.s32 	%r2211, %r2164, %r1629;
	add.s32 	%r2212, %r2211, %r2155;
	xor.b32  	%r2213, %r2212, %r2180;
	prmt.b32 	%r2214, %r2213, %r2213, %r39;
	add.s32 	%r2215, %r2214, %r2139;
	xor.b32  	%r2216, %r2215, %r2155;
	shf.l.wrap.b32 	%r2217, %r2216, %r2216, 20;
	add.s32 	%r2218, %r2212, %r828;
	add.s32 	%r2219, %r2218, %r2217;
	xor.b32  	%r2220, %r2219, %r2214;
	prmt.b32 	%r2221, %r2220, %r2220, %r47;
	add.s32 	%r2222, %r2221, %r2215;
	xor.b32  	%r2223, %r2222, %r2217;
	shf.l.wrap.b32 	%r2224, %r2223, %r2223, 25;
	add.s32 	%r2225, %r2178, %r2169;
	xor.b32  	%r2226, %r2225, %r2138;
	prmt.b32 	%r2227, %r2226, %r2226, %r39;
	add.s32 	%r2228, %r2227, %r2153;
	xor.b32  	%r2229, %r2228, %r2169;
	shf.l.wrap.b32 	%r2230, %r2229, %r2229, 20;
	add.s32 	%r2231, %r2225, %r833;
	add.s32 	%r2232, %r2231, %r2230;
	xor.b32  	%r2233, %r2232, %r2227;
	prmt.b32 	%r2234, %r2233, %r2233, %r47;
	add.s32 	%r2235, %r2234, %r2228;
	xor.b32  	%r2236, %r2235, %r2230;
	shf.l.wrap.b32 	%r2237, %r2236, %r2236, 25;
	add.s32 	%r2238, %r2191, %r2210;
	xor.b32  	%r2239, %r2234, %r2238;
	prmt.b32 	%r2240, %r2239, %r2239, %r39;
	add.s32 	%r2241, %r2240, %r2222;
	xor.b32  	%r2242, %r2241, %r2210;
	shf.l.wrap.b32 	%r2243, %r2242, %r2242, 20;
	add.s32 	%r2244, %r2238, %r1624;
	add.s32 	%r2245, %r2244, %r2243;
	xor.b32  	%r2246, %r2245, %r2240;
	prmt.b32 	%r2247, %r2246, %r2246, %r47;
	add.s32 	%r2248, %r2247, %r2241;
	xor.b32  	%r2249, %r2248, %r2243;
	shf.l.wrap.b32 	%r2250, %r2249, %r2249, 25;
	add.s32 	%r2251, %r2205, %r832;
	add.s32 	%r2252, %r2251, %r2224;
	xor.b32  	%r2253, %r2252, %r2193;
	prmt.b32 	%r2254, %r2253, %r2253, %r39;
	add.s32 	%r2255, %r2254, %r2235;
	xor.b32  	%r2256, %r2255, %r2224;
	shf.l.wrap.b32 	%r2257, %r2256, %r2256, 20;
	add.s32 	%r2258, %r2252, %r1631;
	add.s32 	%r2259, %r2258, %r2257;
	xor.b32  	%r2260, %r2259, %r2254;
	prmt.b32 	%r2261, %r2260, %r2260, %r47;
	add.s32 	%r2262, %r2261, %r2255;
	xor.b32  	%r2263, %r2262, %r2257;
	shf.l.wrap.b32 	%r2264, %r2263, %r2263, 25;
	add.s32 	%r2265, %r2219, %r1623;
	add.s32 	%r2266, %r2265, %r2237;
	xor.b32  	%r2267, %r2266, %r2207;
	prmt.b32 	%r2268, %r2267, %r2267, %r39;
	add.s32 	%r2269, %r2268, %r2194;
	xor.b32  	%r2270, %r2269, %r2237;
	shf.l.wrap.b32 	%r2271, %r2270, %r2270, 20;
	add.s32 	%r2272, %r2266, %r1627;
	add.s32 	%r2273, %r2272, %r2271;
	xor.b32  	%r2274, %r2273, %r2268;
	prmt.b32 	%r2275, %r2274, %r2274, %r47;
	add.s32 	%r2276, %r2275, %r2269;
	xor.b32  	%r2277, %r2276, %r2271;
	shf.l.wrap.b32 	%r2278, %r2277, %r2277, 25;
	add.s32 	%r2279, %r2196, %r1625;
	add.s32 	%r2280, %r2279, %r2232;
	xor.b32  	%r2281, %r2280, %r2221;
	prmt.b32 	%r2282, %r2281, %r2281, %r39;
	add.s32 	%r2283, %r2282, %r2208;
	xor.b32  	%r2284, %r2283, %r2196;
	shf.l.wrap.b32 	%r2285, %r2284, %r2284, 20;
	add.s32 	%r2286, %r2280, %r1628;
	add.s32 	%r2287, %r2286, %r2285;
	xor.b32  	%r2288, %r2287, %r2282;
	prmt.b32 	%r2289, %r2288, %r2288, %r47;
	add.s32 	%r2290, %r2289, %r2283;
	xor.b32  	%r2291, %r2290, %r2285;
	shf.l.wrap.b32 	%r2292, %r2291, %r2291, 25;
	add.s32 	%r2293, %r2245, %r1632;
	add.s32 	%r2294, %r2293, %r2292;
	xor.b32  	%r2295, %r2294, %r2261;
	prmt.b32 	%r2296, %r2295, %r2295, %r39;
	add.s32 	%r2297, %r2296, %r2276;
	xor.b32  	%r2298, %r2297, %r2292;
	shf.l.wrap.b32 	%r2299, %r2298, %r2298, 20;
	add.s32 	%r2300, %r2294, %r2299;
	xor.b32  	%r2301, %r2300, %r2296;
	prmt.b32 	%r2302, %r2301, %r2301, %r47;
	add.s32 	%r2303, %r2302, %r2297;
	xor.b32  	%r2304, %r2303, %r2299;
	shf.l.wrap.b32 	%r2305, %r2304, %r2304, 25;
	add.s32 	%r2306, %r2259, %r1626;
	add.s32 	%r2307, %r2306, %r2250;
	xor.b32  	%r2308, %r2275, %r2307;
	prmt.b32 	%r2309, %r2308, %r2308, %r39;
	add.s32 	%r2310, %r2309, %r2290;
	xor.b32  	%r2311, %r2310, %r2250;
	shf.l.wrap.b32 	%r2312, %r2311, %r2311, 20;
	add.s32 	%r2313, %r2307, %r832;
	add.s32 	%r2314, %r2313, %r2312;
	xor.b32  	%r2315, %r2314, %r2309;
	prmt.b32 	%r2316, %r2315, %r2315, %r47;
	add.s32 	%r2317, %r2316, %r2310;
	xor.b32  	%r2318, %r2317, %r2312;
	shf.l.wrap.b32 	%r2319, %r2318, %r2318, 25;
	add.s32 	%r2320, %r2273, %r833;
	add.s32 	%r2321, %r2320, %r2264;
	xor.b32  	%r2322, %r2321, %r2289;
	prmt.b32 	%r2323, %r2322, %r2322, %r39;
	add.s32 	%r2324, %r2323, %r2248;
	xor.b32  	%r2325, %r2324, %r2264;
	shf.l.wrap.b32 	%r2326, %r2325, %r2325, 20;
	add.s32 	%r2327, %r2321, %r1630;
	add.s32 	%r2328, %r2327, %r2326;
	xor.b32  	%r2329, %r2328, %r2323;
	prmt.b32 	%r2330, %r2329, %r2329, %r47;
	add.s32 	%r2331, %r2330, %r2324;
	xor.b32  	%r2332, %r2331, %r2326;
	shf.l.wrap.b32 	%r2333, %r2332, %r2332, 25;
	add.s32 	%r2334, %r2287, %r1629;
	add.s32 	%r2335, %r2334, %r2278;
	xor.b32  	%r2336, %r2335, %r2247;
	prmt.b32 	%r2337, %r2336, %r2336, %r39;
	add.s32 	%r2338, %r2337, %r2262;
	xor.b32  	%r2339, %r2338, %r2278;
	shf.l.wrap.b32 	%r2340, %r2339, %r2339, 20;
	add.s32 	%r2341, %r2335, %r1627;
	add.s32 	%r2342, %r2341, %r2340;
	xor.b32  	%r2343, %r2342, %r2337;
	prmt.b32 	%r2344, %r2343, %r2343, %r47;
	add.s32 	%r2345, %r2344, %r2338;
	xor.b32  	%r2346, %r2345, %r2340;
	shf.l.wrap.b32 	%r2347, %r2346, %r2346, 25;
	add.s32 	%r2348, %r2300, %r2319;
	xor.b32  	%r2349, %r2344, %r2348;
	prmt.b32 	%r2350, %r2349, %r2349, %r39;
	add.s32 	%r2351, %r2350, %r2331;
	xor.b32  	%r2352, %r2351, %r2319;
	shf.l.wrap.b32 	%r2353, %r2352, %r2352, 20;
	add.s32 	%r2354, %r2348, %r1631;
	add.s32 	%r2355, %r2354, %r2353;
	xor.b32  	%r2356, %r2355, %r2350;
	prmt.b32 	%r2357, %r2356, %r2356, %r47;
	add.s32 	%r2358, %r2357, %r2351;
	xor.b32  	%r2359, %r2358, %r2353;
	shf.l.wrap.b32 	%r2360, %r2359, %r2359, 25;
	add.s32 	%r2361, %r2314, %r1623;
	add.s32 	%r2362, %r2361, %r2333;
	xor.b32  	%r2363, %r2362, %r2302;
	prmt.b32 	%r2364, %r2363, %r2363, %r39;
	add.s32 	%r2365, %r2364, %r2345;
	xor.b32  	%r2366, %r2365, %r2333;
	shf.l.wrap.b32 	%r2367, %r2366, %r2366, 20;
	add.s32 	%r2368, %r2362, %r828;
	add.s32 	%r2369, %r2368, %r2367;
	xor.b32  	%r2370, %r2369, %r2364;
	prmt.b32 	%r2371, %r2370, %r2370, %r47;
	add.s32 	%r2372, %r2371, %r2365;
	xor.b32  	%r2373, %r2372, %r2367;
	shf.l.wrap.b32 	%r2374, %r2373, %r2373, 25;
	add.s32 	%r2375, %r2328, %r1624;
	add.s32 	%r2376, %r2375, %r2347;
	xor.b32  	%r2377, %r2376, %r2316;
	prmt.b32 	%r2378, %r2377, %r2377, %r39;
	add.s32 	%r2379, %r2378, %r2303;
	xor.b32  	%r2380, %r2379, %r2347;
	shf.l.wrap.b32 	%r2381, %r2380, %r2380, 20;
	add.s32 	%r2382, %r2376, %r1625;
	add.s32 	%r2383, %r2382, %r2381;
	xor.b32  	%r2384, %r2383, %r2378;
	prmt.b32 	%r2385, %r2384, %r2384, %r47;
	add.s32 	%r2386, %r2385, %r2379;
	xor.b32  	%r2387, %r2386, %r2381;
	shf.l.wrap.b32 	%r2388, %r2387, %r2387, 25;
	add.s32 	%r2389, %r2305, %r1628;
	add.s32 	%r2390, %r2389, %r2342;
	xor.b32  	%r2391, %r2390, %r2330;
	prmt.b32 	%r2392, %r2391, %r2391, %r39;
	add.s32 	%r2393, %r2392, %r2317;
	xor.b32  	%r2394, %r2393, %r2305;
	shf.l.wrap.b32 	%r2395, %r2394, %r2394, 20;
	add.s32 	%r2396, %r2390, %r2395;
	xor.b32  	%r2397, %r2396, %r2392;
	prmt.b32 	%r2398, %r2397, %r2397, %r47;
	add.s32 	%r2399, %r2398, %r2393;
	xor.b32  	%r2400, %r2399, %r2395;
	shf.l.wrap.b32 	%r2401, %r2400, %r2400, 25;
	xor.b32  	%r4, %r2386, %r2355;
	xor.b32  	%r5, %r2369, %r2399;
	xor.b32  	%r6, %r2383, %r2358;
	xor.b32  	%r7, %r2372, %r2396;
	xor.b32  	%r8, %r2401, %r2371;
	xor.b32  	%r9, %r2385, %r2360;
	xor.b32  	%r10, %r2374, %r2398;
	xor.b32  	%r11, %r2388, %r2357;
	cvt.u16.u32 	%rs1, %r4;
	and.b16  	%rs65, %rs1, 255;
	ld.global.u8 	%rs2, [%rd1];
	setp.gt.u16 	%p6, %rs2, %rs65;
	mov.pred 	%p5, -1;
	mov.u64 	%rd82, %rd2;
	mov.pred 	%p159, %p5;
	@%p6 bra 	$L__BB0_65;
	setp.ge.u16 	%p8, %rs2, %rs65;
	mov.u64 	%rd82, %rd10;
	mov.pred 	%p159, %p3;
	@%p8 bra 	$L__BB0_3;
	bra.uni 	$L__BB0_65;
$L__BB0_3:
	shr.u32 	%r2402, %r4, 8;
	cvt.u16.u32 	%rs3, %r2402;
	and.b16  	%rs67, %rs3, 255;
	ld.global.u8 	%rs4, [%rd1+1];
	setp.gt.u16 	%p10, %rs4, %rs67;
	mov.u64 	%rd82, %rd2;
	mov.pred 	%p159, %p5;
	@%p10 bra 	$L__BB0_65;
	setp.lt.u16 	%p12, %rs4, %rs67;
	mov.u64 	%rd82, %rd10;
	mov.pred 	%p159, %p3;
	@%p12 bra 	$L__BB0_65;
	{ .reg .b16 tmp; mov.b32 {tmp, %rs5}, %r4; }
	and.b16  	%rs69, %rs5, 255;
	ld.global.u8 	%rs6, [%rd1+2];
	setp.gt.u16 	%p14, %rs6, %rs69;
	mov.u64 	%rd82, %rd2;
	mov.pred 	%p159, %p5;
	@%p14 bra 	$L__BB0_65;
	setp.lt.u16 	%p16, %rs6, %rs69;
	mov.u64 	%rd82, %rd10;
	mov.pred 	%p159, %p3;
	@%p16 bra 	$L__BB0_65;
	shr.u32 	%r2403, %r4, 24;
	cvt.u16.u32 	%rs7, %r2403;
	ld.global.u8 	%rs8, [%rd1+3];
	setp.gt.u16 	%p18, %rs8, %rs7;
	mov.u64 	%rd82, %rd2;
	mov.pred 	%p159, %p5;
	@%p18 bra 	$L__BB0_65;
	setp.lt.u16 	%p20, %rs8, %rs7;
	mov.u64 	%rd82, %rd10;
	mov.pred 	%p159, %p3;
	@%p20 bra 	$L__BB0_65;
	cvt.u16.u32 	%rs9, %r5;
	and.b16  	%rs71, %rs9, 255;
	ld.global.u8 	%rs10, [%rd1+4];
	setp.gt.u16 	%p22, %rs10, %rs71;
	mov.u64 	%rd82, %rd2;
	mov.pred 	%p159, %p5;
	@%p22 bra 	$L__BB0_65;
	setp.lt.u16 	%p24, %rs10, %rs71;
	mov.u64 	%rd82, %rd10;
	mov.pred 	%p159, %p3;
	@%p24 bra 	$L__BB0_65;
	shr.u32 	%r2404, %r5, 8;
	cvt.u16.u32 	%rs11, %r2404;
	and.b16  	%rs73, %rs11, 255;
	ld.global.u8 	%rs12, [%rd1+5];
	setp.gt.u16 	%p26, %rs12, %rs73;
	mov.u64 	%rd82, %rd2;
	mov.pred 	%p159, %p5;
	@%p26 bra 	$L__BB0_65;
	setp.lt.u16 	%p28, %rs12, %rs73;
	mov.u64 	%rd82, %rd10;
	mov.pred 	%p159, %p3;
	@%p28 bra 	$L__BB0_65;
	{ .reg .b16 tmp; mov.b32 {tmp, %rs13}, %r5; }
	and.b16  	%rs75, %rs13, 255;
	ld.global.u8 	%rs14, [%rd1+6];
	setp.gt.u16 	%p30, %rs14, %rs75;
	mov.u64 	%rd82, %rd2;
	mov.pred 	%p159, %p5;
	@%p30 bra 	$L__BB0_65;
	setp.lt.u16 	%p32, %rs14, %rs75;
	mov.u64 	%rd82, %rd10;
	mov.pred 	%p159, %p3;
	@%p32 bra 	$L__BB0_65;
	shr.u32 	%r2405, %r5, 24;
	cvt.u16.u32 	%rs15, %r2405;
	ld.global.u8 	%rs16, [%rd1+7];
	setp.gt.u16 	%p34, %rs16, %rs15;
	mov.u64 	%rd82, %rd2;
	mov.pred 	%p159, %p5;
	@%p34 bra 	$L__BB0_65;
	setp.lt.u16 	%p36, %rs16, %rs15;
	mov.u64 	%rd82, %rd10;
	mov.pred 	%p159, %p3;
	@%p36 bra 	$L__BB0_65;
	cvt.u16.u32 	%rs17, %r6;
	and.b16  	%rs77, %rs17, 255;
	ld.global.u8 	%rs18, [%rd1+8];
	setp.gt.u16 	%p38, %rs18, %rs77;
	mov.u64 	%rd82, %rd2;
	mov.pred 	%p159, %p5;
	@%p38 bra 	$L__BB0_65;
	setp.lt.u16 	%p40, %rs18, %rs77;
	mov.u64 	%rd82, %rd10;
	mov.pred 	%p159, %p3;
	@%p40 bra 	$L__BB0_65;
	shr.u32 	%r2406, %r6, 8;
	cvt.u16.u32 	%rs19, %r2406;
	and.b16  	%rs79, %rs19, 255;
	ld.global.u8 	%rs20, [%rd1+9];
	setp.gt.u16 	%p42, %rs20, %rs79;
	mov.u64 	%rd82, %rd2;
	mov.pred 	%p159, %p5;
	@%p42 bra 	$L__BB0_65;
	setp.lt.u16 	%p44, %rs20, %rs79;
	mov.u64 	%rd82, %rd10;
	mov.pred 	%p159, %p3;
	@%p44 bra 	$L__BB0_65;
	{ .reg .b16 tmp; mov.b32 {tmp, %rs21}, %r6; }
	and.b16  	%rs81, %rs21, 255;
	ld.global.u8 	%rs22, [%rd1+10];
	setp.gt.u16 	%p46, %rs22, %rs81;
	mov.u64 	%rd82, %rd2;
	mov.pred 	%p159, %p5;
	@%p46 bra 	$L__BB0_65;
	setp.lt.u16 	%p48, %rs22, %rs81;
	mov.u64 	%rd82, %rd10;
	mov.pred 	%p159, %p3;
	@%p48 bra 	$L__BB0_65;
	shr.u32 	%r2407, %r6, 24;
	cvt.u16.u32 	%rs23, %r2407;
	ld.global.u8 	%rs24, [%rd1+11];
	setp.gt.u16 	%p50, %rs24, %rs23;
	mov.u64 	%rd82, %rd2;
	mov.pred 	%p159, %p5;
	@%p50 bra 	$L__BB0_65;
	setp.lt.u16 	%p52, %rs24, %rs23;
	mov.u64 	%rd82, %rd10;
	mov.pred 	%p159, %p3;
	@%p52 bra 	$L__BB0_65;
	cvt.u16.u32 	%rs25, %r7;
	and.b16  	%rs83, %rs25, 255;
	ld.global.u8 	%rs26, [%rd1+12];
	setp.gt.u16 	%p54, %rs26, %rs83;
	mov.u64 	%rd82, %rd2;
	mov.pred 	%p159, %p5;
	@%p54 bra 	$L__BB0_65;
	setp.lt.u16 	%p56, %rs26, %rs83;
	mov.u64 	%rd82, %rd10;
	mov.pred 	%p159, %p3;
	@%p56 bra 	$L__BB0_65;
	shr.u32 	%r2408, %r7, 8;
	cvt.u16.u32 	%rs27, %r2408;
	and.b16  	%rs85, %rs27, 255;
	ld.global.u8 	%rs28, [%rd1+13];
	setp.gt.u16 	%p58, %rs28, %rs85;
	mov.u64 	%rd82, %rd2;
	mov.pred 	%p159, %p5;
	@%p58 bra 	$L__BB0_65;
	setp.lt.u16 	%p60, %rs28, %rs85;
	mov.u64 	%rd82, %rd10;
	mov.pred 	%p159, %p3;
	@%p60 bra 	$L__BB0_65;
	{ .reg .b16 tmp; mov.b32 {tmp, %rs29}, %r7; }
	and.b16  	%rs87, %rs29, 255;
	ld.global.u8 	%rs30, [%rd1+14];
	setp.gt.u16 	%p62, %rs30, %rs87;
	mov.u64 	%rd82, %rd2;
	mov.pred 	%p159, %p5;
	@%p62 bra 	$L__BB0_65;
	setp.lt.u16 	%p64, %rs30, %rs87;
	mov.u64 	%rd82, %rd10;
	mov.pred 	%p159, %p3;
	@%p64 bra 	$L__BB0_65;
	shr.u32 	%r2409, %r7, 24;
	cvt.u16.u32 	%rs31, %r2409;
	ld.global.u8 	%rs32, [%rd1+15];
	setp.gt.u16 	%p66, %rs32, %rs31;
	mov.u64 	%rd82, %rd2;
	mov.pred 	%p159, %p5;
	@%p66 bra 	$L__BB0_65;
	setp.lt.u16 	%p68, %rs32, %rs31;
	mov.u64 	%rd82, %rd10;
	mov.pred 	%p159, %p3;
	@%p68 bra 	$L__BB0_65;
	cvt.u16.u32 	%rs33, %r8;
	and.b16  	%rs89, %rs33, 255;
	ld.global.u8 	%rs34, [%rd1+16];
	setp.gt.u16 	%p70, %rs34, %rs89;
	mov.u64 	%rd82, %rd2;
	mov.pred 	%p159, %p5;
	@%p70 bra 	$L__BB0_65;
	setp.lt.u16 	%p72, %rs34, %rs89;
	mov.u64 	%rd82, %rd10;
	mov.pred 	%p159, %p3;
	@%p72 bra 	$L__BB0_65;
	shr.u32 	%r2410, %r8, 8;
	cvt.u16.u32 	%rs35, %r2410;
	and.b16  	%rs91, %rs35, 255;
	ld.global.u8 	%rs36, [%rd1+17];
	setp.gt.u16 	%p74, %rs36, %rs91;
	mov.u64 	%rd82, %rd2;
	mov.pred 	%p159, %p5;
	@%p74 bra 	$L__BB0_65;
	setp.lt.u16 	%p76, %rs36, %rs91;
	mov.u64 	%rd82, %rd10;
	mov.pred 	%p159, %p3;
	@%p76 bra 	$L__BB0_65;
	{ .reg .b16 tmp; mov.b32 {tmp, %rs37}, %r8; }
	and.b16  	%rs93, %rs37, 255;
	ld.global.u8 	%rs38, [%rd1+18];
	setp.gt.u16 	%p78, %rs38, %rs93;
	mov.u64 	%rd82, %rd2;
	mov.pred 	%p159, %p5;
	@%p78 bra 	$L__BB0_65;
	setp.lt.u16 	%p80, %rs38, %rs93;
	mov.u64 	%rd82, %rd10;
	mov.pred 	%p159, %p3;
	@%p80 bra 	$L__BB0_65;
	shr.u32 	%r2411, %r8, 24;
	cvt.u16.u32 	%rs39, %r2411;
	ld.global.u8 	%rs40, [%rd1+19];
	setp.gt.u16 	%p82, %rs40, %rs39;
	mov.u64 	%rd82, %rd2;
	mov.pred 	%p159, %p5;
	@%p82 bra 	$L__BB0_65;
	setp.lt.u16 	%p84, %rs40, %rs39;
	mov.u64 	%rd82, %rd10;
	mov.pred 	%p159, %p3;
	@%p84 bra 	$L__BB0_65;
	cvt.u16.u32 	%rs41, %r9;
	and.b16  	%rs95, %rs41, 255;
	ld.global.u8 	%rs42, [%rd1+20];
	setp.gt.u16 	%p86, %rs42, %rs95;
	mov.u64 	%rd82, %rd2;
	mov.pred 	%p159, %p5;
	@%p86 bra 	$L__BB0_65;
	setp.lt.u16 	%p88, %rs42, %rs95;
	mov.u64 	%rd82, %rd10;
	mov.pred 	%p159, %p3;
	@%p88 bra 	$L__BB0_65;
	shr.u32 	%r2412, %r9, 8;
	cvt.u16.u32 	%rs43, %r2412;
	and.b16  	%rs97, %rs43, 255;
	ld.global.u8 	%rs44, [%rd1+21];
	setp.gt.u16 	%p90, %rs44, %rs97;
	mov.u64 	%rd82, %rd2;
	mov.pred 	%p159, %p5;
	@%p90 bra 	$L__BB0_65;
	setp.lt.u16 	%p92, %rs44, %rs97;
	mov.u64 	%rd82, %rd10;
	mov.pred 	%p159, %p3;
	@%p92 bra 	$L__BB0_65;
	{ .reg .b16 tmp; mov.b32 {tmp, %rs45}, %r9; }
	and.b16  	%rs99, %rs45, 255;
	ld.global.u8 	%rs46, [%rd1+22];
	setp.gt.u16 	%p94, %rs46, %rs99;
	mov.u64 	%rd82, %rd2;
	mov.pred 	%p159, %p5;
	@%p94 bra 	$L__BB0_65;
	setp.lt.u16 	%p96, %rs46, %rs99;
	mov.u64 	%rd82, %rd10;
	mov.pred 	%p159, %p3;
	@%p96 bra 	$L__BB0_65;
	shr.u32 	%r2413, %r9, 24;
	cvt.u16.u32 	%rs47, %r2413;
	ld.global.u8 	%rs48, [%rd1+23];
	setp.gt.u16 	%p98, %rs48, %rs47;
	mov.u64 	%rd82, %rd2;
	mov.pred 	%p159, %p5;
	@%p98 bra 	$L__BB0_65;
	setp.lt.u16 	%p100, %rs48, %rs47;
	mov.u64 	%rd82, %rd10;
	mov.pred 	%p159, %p3;
	@%p100 bra 	$L__BB0_65;
	cvt.u16.u32 	%rs49, %r10;
	and.b16  	%rs101, %rs49, 255;
	ld.global.u8 	%rs50, [%rd1+24];
	setp.gt.u16 	%p102, %rs50, %rs101;
	mov.u64 	%rd82, %rd2;
	mov.pred 	%p159, %p5;
	@%p102 bra 	$L__BB0_65;
	setp.lt.u16 	%p104, %rs50, %rs101;
	mov.u64 	%rd82, %rd10;
	mov.pred 	%p159, %p3;
	@%p104 bra 	$L__BB0_65;
	shr.u32 	%r2414, %r10, 8;
	cvt.u16.u32 	%rs51, %r2414;
	and.b16  	%rs103, %rs51, 255;
	ld.global.u8 	%rs52, [%rd1+25];
	setp.gt.u16 	%p106, %rs52, %rs103;
	mov.u64 	%rd82, %rd2;
	mov.pred 	%p159, %p5;
	@%p106 bra 	$L__BB0_65;
	setp.lt.u16 	%p108, %rs52, %rs103;
	mov.u64 	%rd82, %rd10;
	mov.pred 	%p159, %p3;
	@%p108 bra 	$L__BB0_65;
	{ .reg .b16 tmp; mov.b32 {tmp, %rs53}, %r10; }
	and.b16  	%rs105, %rs53, 255;
	ld.global.u8 	%rs54, [%rd1+26];
	setp.gt.u16 	%p110, %rs54, %rs105;
	mov.u64 	%rd82, %rd2;
	mov.pred 	%p159, %p5;
	@%p110 bra 	$L__BB0_65;
	setp.lt.u16 	%p112, %rs54, %rs105;
	mov.u64 	%rd82, %rd10;
	mov.pred 	%p159, %p3;
	@%p112 bra 	$L__BB0_65;
	shr.u32 	%r2415, %r10, 24;
	cvt.u16.u32 	%rs55, %r2415;
	ld.global.u8 	%rs56, [%rd1+27];
	setp.gt.u16 	%p114, %rs56, %rs55;
	mov.u64 	%rd82, %rd2;
	mov.pred 	%p159, %p5;
	@%p114 bra 	$L__BB0_65;
	setp.lt.u16 	%p116, %rs56, %rs55;
	mov.u64 	%rd82, %rd10;
	mov.pred 	%p159, %p3;
	@%p116 bra 	$L__BB0_65;
	cvt.u16.u32 	%rs57, %r11;
	and.b16  	%rs107, %rs57, 255;
	ld.global.u8 	%rs58, [%rd1+28];
	setp.gt.u16 	%p118, %rs58, %rs107;
	mov.u64 	%rd82, %rd2;
	mov.pred 	%p159, %p5;
	@%p118 bra 	$L__BB0_65;
	setp.lt.u16 	%p120, %rs58, %rs107;
	mov.u64 	%rd82, %rd10;
	mov.pred 	%p159, %p3;
	@%p120 bra 	$L__BB0_65;
	shr.u32 	%r2416, %r11, 8;
	cvt.u16.u32 	%rs59, %r2416;
	and.b16  	%rs109, %rs59, 255;
	ld.global.u8 	%rs60, [%rd1+29];
	setp.gt.u16 	%p122, %rs60, %rs109;
	mov.u64 	%rd82, %rd2;
	mov.pred 	%p159, %p5;
	@%p122 bra 	$L__BB0_65;
	setp.lt.u16 	%p124, %rs60, %rs109;
	mov.u64 	%rd82, %rd10;
	mov.pred 	%p159, %p3;
	@%p124 bra 	$L__BB0_65;
	{ .reg .b16 tmp; mov.b32 {tmp, %rs61}, %r11; }
	and.b16  	%rs111, %rs61, 255;
	ld.global.u8 	%rs62, [%rd1+30];
	setp.gt.u16 	%p126, %rs62, %rs111;
	mov.u64 	%rd82, %rd2;
	mov.pred 	%p159, %p5;
	@%p126 bra 	$L__BB0_65;
	setp.lt.u16 	%p128, %rs62, %rs111;
	mov.u64 	%rd82, %rd10;
	mov.pred 	%p159, %p3;
	@%p128 bra 	$L__BB0_65;
	shr.u32 	%r2417, %r11, 24;
	cvt.u16.u32 	%rs63, %r2417;
	ld.global.u8 	%rs64, [%rd1+31];
	setp.gt.u16 	%p130, %rs64, %rs63;
	mov.u64 	%rd82, %rd2;
	mov.pred 	%p159, %p5;
	@%p130 bra 	$L__BB0_65;
	setp.ge.u16 	%p159, %rs64, %rs63;
	selp.b64 	%rd82, %rd2, -1, %p159;
$L__BB0_65:
	mov.b32 	%r2438, -1;
	vote.sync.ballot.b32 	%r12, %p159, %r2438;
	// begin inline asm
	mov.b64 {%r2418,%r2419}, %rd82;
	// end inline asm
	shfl.sync.bfly.b32	%r2421|%p132, %r2419, 16, 31, -1;
	shfl.sync.bfly.b32	%r2420|%p133, %r2418, 16, 31, -1;
	// begin inline asm
	mov.b64 %rd49, {%r2420,%r2421};
	// end inline asm
	min.u64 	%rd50, %rd49, %rd82;
	// begin inline asm
	mov.b64 {%r2422,%r2423}, %rd50;
	// end inline asm
	shfl.sync.bfly.b32	%r2425|%p134, %r2423, 8, 31, -1;
	shfl.sync.bfly.b32	%r2424|%p135, %r2422, 8, 31, -1;
	// begin inline asm
	mov.b64 %rd51, {%r2424,%r2425};
	// end inline asm
	min.u64 	%rd52, %rd51, %rd50;
	// begin inline asm
	mov.b64 {%r2426,%r2427}, %rd52;
	// end inline asm
	shfl.sync.bfly.b32	%r2429|%p136, %r2427, 4, 31, -1;
	shfl.sync.bfly.b32	%r2428|%p137, %r2426, 4, 31, -1;
	// begin inline asm
	mov.b64 %rd53, {%r2428,%r2429};
	// end inline asm
	min.u64 	%rd54, %rd53, %rd52;
	// begin inline asm
	mov.b64 {%r2430,%r2431}, %rd54;
	// end inline asm
	shfl.sync.bfly.b32	%r2433|%p138, %r2431, 2, 31, -1;
	shfl.sync.bfly.b32	%r2432|%p139, %r2430, 2, 31, -1;
	// begin inline asm
	mov.b64 %rd55, {%r2432,%r2433};
	// end inline asm
	min.u64 	%rd56, %rd55, %rd54;
	// begin inline asm
	mov.b64 {%r2434,%r2435}, %rd56;
	// end inline asm
	shfl.sync.bfly.b32	%r2437|%p140, %r2435, 1, 31, -1;
	shfl.sync.bfly.b32	%r2436|%p141, %r2434, 1, 31, -1;
	// begin inline asm
	mov.b64 %rd57, {%r2436,%r2437};
	// end inline asm
	min.u64 	%rd5, %rd57, %rd56;
	mov.u32 	%r2439, %tid.y;
	mov.u32 	%r2440, %tid.z;
	mov.u32 	%r2441, %ntid.y;
	mad.lo.s32 	%r2442, %r2440, %r2441, %r2439;
	mad.lo.s32 	%r13, %r2442, %r2, %r3;
	and.b32  	%r14, %r13, 31;
	setp.ne.s32 	%p142, %r14, 0;
	@%p142 bra 	$L__BB0_67;
	setp.ne.s32 	%p143, %r12, 0;
	selp.u16 	%rs113, 1, 0, %p143;
	shr.u32 	%r2443, %r13, 5;
	mov.u32 	%r2444, _ZZ14special_launchE23thread_tile_group_found;
	add.s32 	%r2445, %r2444, %r2443;
	st.shared.u8 	[%r2445], %rs113;
	shr.u32 	%r2446, %r13, 2;
	mov.u32 	%r2447, _ZZ14special_launchE24thread_tile_group_random;
	add.s32 	%r2448, %r2447, %r2446;
	st.shared.u64 	[%r2448], %rd5;
$L__BB0_67:
	barrier.sync 	0;
	setp.gt.u32 	%p144, %r13, 31;
	@%p144 bra 	$L__BB0_70;
	setp.ne.s32 	%p145, %r14, 0;
	mov.u32 	%r2469, _ZZ14special_launchE23thread_tile_group_found;
	add.s32 	%r2470, %r2469, %r14;
	ld.shared.u8 	%rs114, [%r2470];
	shl.b32 	%r2471, %r14, 3;
	mov.u32 	%r2472, _ZZ14special_launchE24thread_tile_group_random;
	add.s32 	%r2473, %r2472, %r2471;
	ld.shared.u64 	%rd58, [%r2473];
	setp.ne.s16 	%p146, %rs114, 0;
	mov.b32 	%r2474, -1;
	vote.sync.ballot.b32 	%r15, %p146, %r2474;
	// begin inline asm
	mov.b64 {%r2449,%r2450}, %rd58;
	// end inline asm
	shfl.sync.bfly.b32	%r2452|%p148, %r2450, 16, 31, -1;
	shfl.sync.bfly.b32	%r2451|%p149, %r2449, 16, 31, -1;
	// begin inline asm
	mov.b64 %rd59, {%r2451,%r2452};
	// end inline asm
	min.u64 	%rd60, %rd59, %rd58;
	// begin inline asm
	mov.b64 {%r2453,%r2454}, %rd60;
	// end inline asm
	shfl.sync.bfly.b32	%r2456|%p150, %r2454, 8, 31, -1;
	shfl.sync.bfly.b32	%r2455|%p151, %r2453, 8, 31, -1;
	// begin inline asm
	mov.b64 %rd61, {%r2455,%r2456};
	// end inline asm
	min.u64 	%rd62, %rd61, %rd60;
	// begin inline asm
	mov.b64 {%r2457,%r2458}, %rd62;
	// end inline asm
	shfl.sync.bfly.b32	%r2460|%p152, %r2458, 4, 31, -1;
	shfl.sync.bfly.b32	%r2459|%p153, %r2457, 4, 31, -1;
	// begin inline asm
	mov.b64 %rd63, {%r2459,%r2460};
	// end inline asm
	min.u64 	%rd64, %rd63, %rd62;
	// begin inline asm
	mov.b64 {%r2461,%r2462}, %rd64;
	// end inline asm
	shfl.sync.bfly.b32	%r2464|%p154, %r2462, 2, 31, -1;
	shfl.sync.bfly.b32	%r2463|%p155, %r2461, 2, 31, -1;
	// begin inline asm
	mov.b64 %rd65, {%r2463,%r2464};
	// end inline asm
	min.u64 	%rd66, %rd65, %rd64;
	// begin inline asm
	mov.b64 {%r2465,%r2466}, %rd66;
	// end inline asm
	shfl.sync.bfly.b32	%r2468|%p156, %r2466, 1, 31, -1;
	shfl.sync.bfly.b32	%r2467|%p157, %r2465, 1, 31, -1;
	// begin inline asm
	mov.b64 %rd67, {%r2467,%r2468};
	// end inline asm
	min.u64 	%rd6, %rd67, %rd66;
	@%p145 bra 	$L__BB0_70;
	ld.param.u64 	%rd81, [special_launch_param_7];
	ld.param.u64 	%rd80, [special_launch_param_6];
	setp.ne.s32 	%p158, %r15, 0;
	selp.u16 	%rs115, 1, 0, %p158;
	mov.u32 	%r2475, %ctaid.y;
	mov.u32 	%r2476, %ctaid.z;
	mov.u32 	%r2477, %nctaid.x;
	mov.u32 	%r2478, %nctaid.y;
	mul.lo.s32 	%r2479, %r2476, %r2478;
	cvt.u64.u32 	%rd68, %r2479;
	cvt.u64.u32 	%rd69, %r2477;
	cvt.u64.u32 	%rd70, %r2475;
	cvt.u64.u32 	%rd71, %r1;
	add.s64 	%rd72, %rd68, %rd70;
	mad.lo.s64 	%rd73, %rd72, %rd69, %rd71;
	cvta.to.global.u64 	%rd74, %rd81;
	add.s64 	%rd75, %rd74, %rd73;
	st.global.u8 	[%rd75], %rs115;
	cvta.to.global.u64 	%rd76, %rd80;
	shl.b64 	%rd77, %rd73, 3;
	add.s64 	%rd78, %rd76, %rd77;
	st.global.u64 	[%rd78], %rd6;
$L__BB0_70:
	ret;

}
	// .globl	reduceGlobalBlocks
.visible .entry reduceGlobalBlocks(
	.param .u64 .ptr .align 1 reduceGlobalBlocks_param_0,
	.param .u64 .ptr .align 1 reduceGlobalBlocks_param_1,
	.param .u64 reduceGlobalBlocks_param_2
)
{
	.reg .pred 	%p<69>;
	.reg .b16 	%rs<41>;
	.reg .b32 	%r<129>;
	.reg .b64 	%rd<78>;
	// demoted variable
	.shared .align 1 .b8 _ZZ18reduceGlobalBlocksE12shared_found[32];
	// demoted variable
	.shared .align 8 .b8 _ZZ18reduceGlobalBlocksE13shared_random[256];
	ld.param.u64 	%rd20, [reduceGlobalBlocks_param_0];
	ld.param.u64 	%rd21, [reduceGlobalBlocks_param_1];
	ld.param.u64 	%rd19, [reduceGlobalBlocks_param_2];
	cvta.to.global.u64 	%rd1, %rd21;
	cvta.to.global.u64 	%rd2, %rd20;
	mov.u32 	%r1, %tid.x;
	mov.u32 	%r19, %ntid.x;
	mov.u32 	%r20, %ntid.y;
	mul.lo.s32 	%r21, %r19, %r20;
	mov.u32 	%r22, %ntid.z;
	mul.lo.s32 	%r2, %r21, %r22;
	mov.u32 	%r23, %nctaid.x;
	mul.lo.s32 	%r3, %r2, %r23;
	and.b32  	%r24, %r2, 31;
	setp.eq.s32 	%p4, %r24, 0;
	sub.s32 	%r25, 32, %r24;
	mov.b32 	%r26, -1;
	shr.u32 	%r27, %r26, %r25;
	selp.b32 	%r4, -1, %r27, %p4;
	add.s32 	%r28, %r2, -1;
	and.b32  	%r29, %r2, %r28;
	setp.ne.s32 	%p5, %r29, 0;
	@%p5 bra 	$L__BB1_6;
	mov.u32 	%r31, %ctaid.x;
	mul.lo.s32 	%r32, %r31, %r2;
	shl.b32 	%r33, %r32, 1;
	add.s32 	%r127, %r33, %r1;
	cvt.u64.u32 	%rd72, %r127;
	setp.le.u64 	%p9, %rd19, %rd72;
	mov.b16 	%rs40, 0;
	mov.b64 	%rd77, -1;
	@%p9 bra 	$L__BB1_9;
	shl.b32 	%r6, %r3, 1;
	mov.b64 	%rd77, -1;
	mov.b16 	%rs40, 0;
$L__BB1_3:
	add.s64 	%rd30, %rd2, %rd72;
	ld.global.u8 	%rs16, [%rd30];
	or.b16  	%rs2, %rs16, %rs40;
	and.b16  	%rs17, %rs2, 255;
	setp.ne.s16 	%p68, %rs17, 0;
	shl.b64 	%rd31, %rd72, 3;
	add.s64 	%rd32, %rd1, %rd31;
	ld.global.u64 	%rd33, [%rd32];
	min.u64 	%rd77, %rd33, %rd77;
	add.s32 	%r34, %r127, %r2;
	cvt.u64.u32 	%rd7, %r34;
	setp.le.u64 	%p10, %rd19, %rd7;
	@%p10 bra 	$L__BB1_5;
	setp.ne.s16 	%p11, %rs17, 0;
	selp.u32 	%r35, 1, 0, %p11;
	add.s64 	%rd34, %rd2, %rd7;
	ld.global.s8 	%r36, [%rd34];
	or.b32  	%r37, %r36, %r35;
	setp.ne.s32 	%p68, %r37, 0;
	shl.b64 	%rd35, %rd7, 3;
	add.s64 	%rd36, %rd1, %rd35;
	ld.global.u64 	%rd37, [%rd36];
	min.u64 	%rd77, %rd37, %rd77;
$L__BB1_5:
	selp.u16 	%rs40, 1, 0, %p68;
	add.s32 	%r127, %r127, %r6;
	cvt.u64.u32 	%rd72, %r127;
	setp.gt.u64 	%p12, %rd19, %rd72;
	@%p12 bra 	$L__BB1_3;
	bra.uni 	$L__BB1_9;
$L__BB1_6:
	mov.u32 	%r30, %ctaid.x;
	mad.lo.s32 	%r128, %r2, %r30, %r1;
	cvt.u64.u32 	%rd75, %r128;
	setp.le.u64 	%p6, %rd19, %rd75;
	mov.b16 	%rs40, 0;
	mov.b64 	%rd77, -1;
	@%p6 bra 	$L__BB1_9;
	mov.b64 	%rd77, -1;
	mov.b16 	%rs40, 0;
$L__BB1_8:
	add.s64 	%rd24, %rd2, %rd75;
	ld.global.u8 	%rs11, [%rd24];
	or.b16  	%rs12, %rs11, %rs40;
	and.b16  	%rs13, %rs12, 255;
	setp.ne.s16 	%p7, %rs13, 0;
	selp.u16 	%rs40, 1, 0, %p7;
	shl.b64 	%rd25, %rd75, 3;
	add.s64 	%rd26, %rd1, %rd25;
	ld.global.u64 	%rd27, [%rd26];
	min.u64 	%rd77, %rd77, %rd27;
	add.s32 	%r128, %r128, %r3;
	cvt.u64.u32 	%rd75, %r128;
	setp.gt.u64 	%p8, %rd19, %rd75;
	@%p8 bra 	$L__BB1_8;
$L__BB1_9:
	cvt.u32.u16 	%r58, %rs40;
	shfl.sync.down.b32	%r59|%p13, %r58, 16, 31, %r4;
	or.b32  	%r60, %r59, %r58;
	setp.ne.s32 	%p14, %r60, 0;
	selp.u16 	%rs19, 1, 0, %p14;
	// begin inline asm
	mov.b64 {%r38,%r39}, %rd77;
	// end inline asm
	shfl.sync.down.b32	%r41|%p15, %r39, 16, 31, %r4;
	shfl.sync.down.b32	%r40|%p16, %r38, 16, 31, %r4;
	// begin inline asm
	mov.b64 %rd39, {%r40,%r41};
	// end inline asm
	min.u64 	%rd48, %rd39, %rd77;
	add.s32 	%r12, %r1, 16;
	setp.lt.u32 	%p17, %r12, %r2;
	selp.b64 	%rd40, %rd48, %rd77, %p17;
	selp.b16 	%rs20, %rs19, %rs40, %p17;
	cvt.u32.u16 	%r61, %rs20;
	shfl.sync.down.b32	%r62|%p18, %r61, 8, 31, %r4;
	or.b32  	%r63, %r62, %r61;
	setp.ne.s32 	%p19, %r63, 0;
	selp.u16 	%rs21, 1, 0, %p19;
	// begin inline asm
	mov.b64 {%r42,%r43}, %rd40;
	// end inline asm
	shfl.sync.down.b32	%r45|%p20, %r43, 8, 31, %r4;
	shfl.sync.down.b32	%r44|%p21, %r42, 8, 31, %r4;
	// begin inline asm
	mov.b64 %rd41, {%r44,%r45};
	// end inline asm
	min.u64 	%rd49, %rd41, %rd40;
	add.s32 	%r13, %r1, 8;
	setp.lt.u32 	%p22, %r13, %r2;
	selp.b64 	%rd42, %rd49, %rd40, %p22;
	selp.b16 	%rs22, %rs21, %rs20, %p22;
	cvt.u32.u16 	%r64, %rs22;
	shfl.sync.down.b32	%r65|%p23, %r64, 4, 31, %r4;
	or.b32  	%r66, %r65, %r64;
	setp.ne.s32 	%p24, %r66, 0;
	selp.u16 	%rs23, 1, 0, %p24;
	// begin inline asm
	mov.b64 {%r46,%r47}, %rd42;
	// end inline asm
	shfl.sync.down.b32	%r49|%p25, %r47, 4, 31, %r4;
	shfl.sync.down.b32	%r48|%p26, %r46, 4, 31, %r4;
	// begin inline asm
	mov.b64 %rd43, {%r48,%r49};
	// end inline asm
	min.u64 	%rd50, %rd43, %rd42;
	add.s32 	%r14, %r1, 4;
	setp.lt.u32 	%p27, %r14, %r2;
	selp.b64 	%rd44, %rd50, %rd42, %p27;
	selp.b16 	%rs24, %rs23, %rs22, %p27;
	cvt.u32.u16 	%r67, %rs24;
	shfl.sync.down.b32	%r68|%p28, %r67, 2, 31, %r4;
	or.b32  	%r69, %r68, %r67;
	setp.ne.s32 	%p29, %r69, 0;
	selp.u16 	%rs25, 1, 0, %p29;
	// begin inline asm
	mov.b64 {%r50,%r51}, %rd44;
	// end inline asm
	shfl.sync.down.b32	%r53|%p30, %r51, 2, 31, %r4;
	shfl.sync.down.b32	%r52|%p31, %r50, 2, 31, %r4;
	// begin inline asm
	mov.b64 %rd45, {%r52,%r53};
	// end inline asm
	min.u64 	%rd51, %rd45, %rd44;
	add.s32 	%r15, %r1, 2;
	setp.lt.u32 	%p32, %r15, %r2;
	selp.b64 	%rd46, %rd51, %rd44, %p32;
	selp.b16 	%rs26, %rs25, %rs24, %p32;
	cvt.u32.u16 	%r70, %rs26;
	shfl.sync.down.b32	%r71|%p33, %r70, 1, 31, %r4;
	or.b32  	%r72, %r71, %r70;
	setp.ne.s32 	%p34, %r72, 0;
	selp.u16 	%rs27, 1, 0, %p34;
	// begin inline asm
	mov.b64 {%r54,%r55}, %rd46;
	// end inline asm
	shfl.sync.down.b32	%r57|%p35, %r55, 1, 31, %r4;
	shfl.sync.down.b32	%r56|%p36, %r54, 1, 31, %r4;
	// begin inline asm
	mov.b64 %rd47, {%r56,%r57};
	// end inline asm
	min.u64 	%rd52, %rd47, %rd46;
	add.s32 	%r16, %r1, 1;
	setp.lt.u32 	%p37, %r16, %r2;
	selp.b64 	%rd17, %rd52, %rd46, %p37;
	selp.b16 	%rs7, %rs27, %rs26, %p37;
	and.b32  	%r73, %r1, 31;
	setp.ne.s32 	%p38, %r73, 0;
	@%p38 bra 	$L__BB1_11;
	shr.u32 	%r74, %r1, 5;
	mov.u32 	%r75, _ZZ18reduceGlobalBlocksE12shared_found;
	add.s32 	%r76, %r75, %r74;
	st.volatile.shared.u8 	[%r76], %rs7;
	shr.u32 	%r77, %r1, 2;
	mov.u32 	%r78, _ZZ18reduceGlobalBlocksE13shared_random;
	add.s32 	%r79, %r78, %r77;
	st.volatile.shared.u64 	[%r79], %rd17;
$L__BB1_11:
	bar.sync 	0;
	max.u32 	%r80, %r2, 32;
	shr.u32 	%r17, %r80, 5;
	setp.ge.u32 	%p39, %r1, %r17;
	setp.lt.u32 	%p40, %r1, %r17;
	vote.sync.ballot.b32 	%r18, %p40, %r4;
	@%p39 bra 	$L__BB1_14;
	mov.u32 	%r101, _ZZ18reduceGlobalBlocksE12shared_found;
	add.s32 	%r102, %r101, %r1;
	ld.volatile.shared.u8 	%rs28, [%r102];
	shl.b32 	%r103, %r1, 3;
	mov.u32 	%r104, _ZZ18reduceGlobalBlocksE13shared_random;
	add.s32 	%r105, %r104, %r103;
	ld.volatile.shared.u64 	%rd53, [%r105];
	cvt.u32.u16 	%r106, %rs28;
	cvt.s32.s8 	%r107, %r106;
	shfl.sync.down.b32	%r108|%p42, %r107, 16, 31, %r18;
	or.b32  	%r109, %r108, %r107;
	setp.ne.s32 	%p43, %r109, 0;
	selp.u16 	%rs29, 1, 0, %p43;
	// begin inline asm
	mov.b64 {%r81,%r82}, %rd53;
	// end inline asm
	shfl.sync.down.b32	%r84|%p44, %r82, 16, 31, %r18;
	shfl.sync.down.b32	%r83|%p45, %r81, 16, 31, %r18;
	// begin inline asm
	mov.b64 %rd54, {%r83,%r84};
	// end inline asm
	min.u64 	%rd63, %rd53, %rd54;
	setp.lt.u32 	%p46, %r12, %r17;
	selp.b64 	%rd55, %rd63, %rd53, %p46;
	selp.b16 	%rs30, %rs29, %rs28, %p46;
	cvt.u32.u16 	%r110, %rs30;
	cvt.s32.s8 	%r111, %r110;
	shfl.sync.down.b32	%r112|%p47, %r111, 8, 31, %r18;
	or.b32  	%r113, %r112, %r111;
	setp.ne.s32 	%p48, %r113, 0;
	selp.u16 	%rs31, 1, 0, %p48;
	// begin inline asm
	mov.b64 {%r85,%r86}, %rd55;
	// end inline asm
	shfl.sync.down.b32	%r88|%p49, %r86, 8, 31, %r18;
	shfl.sync.down.b32	%r87|%p50, %r85, 8, 31, %r18;
	// begin inline asm
	mov.b64 %rd56, {%r87,%r88};
	// end inline asm
	min.u64 	%rd64, %rd55, %rd56;
	setp.lt.u32 	%p51, %r13, %r17;
	selp.b64 	%rd57, %rd64, %rd55, %p51;
	selp.b16 	%rs32, %rs31, %rs30, %p51;
	cvt.u32.u16 	%r114, %rs32;
	cvt.s32.s8 	%r115, %r114;
	shfl.sync.down.b32	%r116|%p52, %r115, 4, 31, %r18;
	or.b32  	%r117, %r116, %r115;
	setp.ne.s32 	%p53, %r117, 0;
	selp.u16 	%rs33, 1, 0, %p53;
	// begin inline asm
	mov.b64 {%r89,%r90}, %rd57;
	// end inline asm
	shfl.sync.down.b32	%r92|%p54, %r90, 4, 31, %r18;
	shfl.sync.down.b32	%r91|%p55, %r89, 4, 31, %r18;
	// begin inline asm
	mov.b64 %rd58, {%r91,%r92};
	// end inline asm
	min.u64 	%rd65, %rd57, %rd58;
	setp.lt.u32 	%p56, %r14, %r17;
	selp.b64 	%rd59, %rd65, %rd57, %p56;
	selp.b16 	%rs34, %rs33, %rs32, %p56;
	cvt.u32.u16 	%r118, %rs34;
	cvt.s32.s8 	%r119, %r118;
	shfl.sync.down.b32	%r120|%p57, %r119, 2, 31, %r18;
	or.b32  	%r121, %r120, %r119;
	setp.ne.s32 	%p58, %r121, 0;
	selp.u16 	%rs35, 1, 0, %p58;
	// begin inline asm
	mov.b64 {%r93,%r94}, %rd59;
	// end inline asm
	shfl.sync.down.b32	%r96|%p59, %r94, 2, 31, %r18;
	shfl.sync.down.b32	%r95|%p60, %r93, 2, 31, %r18;
	// begin inline asm
	mov.b64 %rd60, {%r95,%r96};
	// end inline asm
	min.u64 	%rd66, %rd59, %rd60;
	setp.lt.u32 	%p61, %r15, %r17;
	selp.b64 	%rd61, %rd66, %rd59, %p61;
	selp.b16 	%rs36, %rs35, %rs34, %p61;
	cvt.u32.u16 	%r122, %rs36;
	cvt.s32.s8 	%r123, %r122;
	shfl.sync.down.b32	%r124|%p62, %r123, 1, 31, %r18;
	or.b32  	%r125, %r124, %r123;
	setp.ne.s32 	%p63, %r125, 0;
	selp.u16 	%rs37, 1, 0, %p63;
	// begin inline asm
	mov.b64 {%r97,%r98}, %rd61;
	// end inline asm
	shfl.sync.down.b32	%r100|%p64, %r98, 1, 31, %r18;
	shfl.sync.down.b32	%r99|%p65, %r97, 1, 31, %r18;
	// begin inline asm
	mov.b64 %rd62, {%r99,%r100};
	// end inline asm
	min.u64 	%rd67, %rd61, %rd62;
	setp.lt.u32 	%p66, %r16, %r17;
	selp.b64 	%rd18, %rd67, %rd61, %p66;
	selp.b16 	%rs8, %rs37, %rs36, %p66;
	setp.ne.s32 	%p67, %r1, 0;
	@%p67 bra 	$L__BB1_14;
	mov.u32 	%r126, %ctaid.x;
	cvt.u64.u32 	%rd68, %r126;
	add.s64 	%rd69, %rd2, %rd68;
	st.global.u8 	[%rd69], %rs8;
	mul.wide.u32 	%rd70, %r126, 8;
	add.s64 	%rd71, %rd1, %rd70;
	st.global.u64 	[%rd71], %rd18;
$L__BB1_14:
	ret;

}


// ===== COMPILED SASS (sm_100) =====

	.target	sm_100

	.elftype	@"ET_EXEC"


//--------------------- .note.nv.tkinfo           --------------------------
	.section	.note.nv.tkinfo,"",@"SHT_NOTE"
	.sectionflags	@"SHF_NOTE_NV_TKINFO"
	.tkinfo
        /*0018*/ 	.word	0x00000002
        /*0030*/ 	.string	""
        /*0030*/ 	.string	"ptxas"
        /*0030*/ 	.string	"Cuda compilation tools, release 13.0, V13.0.88"
        /*0030*/ 	.string	"Build cuda_13.0.r13.0/compiler.36424714_0"
        /*0030*/ 	.string	"-arch sm_100 -m 64 "



//--------------------- .note.nv.cuinfo           --------------------------
	.section	.note.nv.cuinfo,"",@"SHT_NOTE"
	.sectionflags	@"SHF_NOTE_NV_CUINFO"
        /*0018*/ 	.short	0x0002
        /*001a*/ 	.short	0x0064
        /*001c*/ 	.short	0x0082
	.zero		2


//--------------------- .nv.info                  --------------------------
	.section	.nv.info,"",@"SHT_CUDA_INFO"
	.align	4


	//----- nvinfo : EIATTR_REGCOUNT
	.align		4
        /*0000*/ 	.byte	0x04, 0x2f
        /*0002*/ 	.short	(.L_11 - .L_10)
	.align		4
.L_10:
        /*0004*/ 	.word	index@(special_launch)
        /*0008*/ 	.word	0x00000028


	//----- nvinfo : EIATTR_FRAME_SIZE
	.align		4
.L_11:
        /*000c*/ 	.byte	0x04, 0x11
        /*000e*/ 	.short	(.L_13 - .L_12)
	.align		4
.L_12:
        /*0010*/ 	.word	index@(special_launch)
        /*0014*/ 	.word	0x00000000


	//----- nvinfo : EIATTR_REGCOUNT
	.align		4
.L_13:
        /*0018*/ 	.byte	0x04, 0x2f
        /*001a*/ 	.short	(.L_15 - .L_14)
	.align		4
.L_14:
        /*001c*/ 	.word	index@(reduceGlobalBlocks)
        /*0020*/ 	.word	0x00000015


	//----- nvinfo : EIATTR_FRAME_SIZE
	.align		4
.L_15:
        /*0024*/ 	.byte	0x04, 0x11
        /*0026*/ 	.short	(.L_17 - .L_16)
	.align		4
.L_16:
        /*0028*/ 	.word	index@(reduceGlobalBlocks)
        /*002c*/ 	.word	0x00000000


	//----- nvinfo : EIATTR_MIN_STACK_SIZE
	.align		4
.L_17:
        /*0030*/ 	.byte	0x04, 0x12
        /*0032*/ 	.short	(.L_19 - .L_18)
	.align		4
.L_18:
        /*0034*/ 	.word	index@(reduceGlobalBlocks)
        /*0038*/ 	.word	0x00000000


	//----- nvinfo : EIATTR_MIN_STACK_SIZE
	.align		4
.L_19:
        /*003c*/ 	.byte	0x04, 0x12
        /*003e*/ 	.short	(.L_21 - .L_20)
	.align		4
.L_20:
        /*0040*/ 	.word	index@(special_launch)
        /*0044*/ 	.word	0x00000000
.L_21:


//--------------------- .nv.compat                --------------------------
	.section	.nv.compat,"",@"SHT_CUDA_COMPAT_INFO"
	.align	4
        /*0000*/ 	.byte	0x02, 0x09, 0x00, 0x00, 0x02, 0x02, 0x01, 0x00, 0x02, 0x05, 0x05, 0x00, 0x03, 0x07, 0x01, 0x01
        /*0010*/ 	.byte	0x02, 0x03, 0x00, 0x00, 0x02, 0x06, 0x01, 0x00, 0x04, 0x0b, 0x08, 0x00, 0x09, 0x00, 0x00, 0x00
        /*0020*/ 	.byte	0x00, 0x00, 0x00, 0x00


//--------------------- .nv.info.reduceGlobalBlocks --------------------------
	.section	.nv.info.reduceGlobalBlocks,"",@"SHT_CUDA_INFO"
	.sectionflags	@""
	.align	4


	//----- nvinfo : EIATTR_CUDA_API_VERSION
	.align		4
        /*0000*/ 	.byte	0x04, 0x37
        /*0002*/ 	.short	(.L_23 - .L_22)
.L_22:
        /*0004*/ 	.word	0x00000082


	//----- nvinfo : EIATTR_KPARAM_INFO
	.align		4
.L_23:
        /*0008*/ 	.byte	0x04, 0x17
        /*000a*/ 	.short	(.L_25 - .L_24)
.L_24:
        /*000c*/ 	.word	0x00000000
        /*0010*/ 	.short	0x0002
        /*0012*/ 	.short	0x0010
        /*0014*/ 	.byte	0x00, 0xf0, 0x21, 0x00


	//----- nvinfo : EIATTR_KPARAM_INFO
	.align		4
.L_25:
        /*0018*/ 	.byte	0x04, 0x17
        /*001a*/ 	.short	(.L_27 - .L_26)
.L_26:
        /*001c*/ 	.word	0x00000000
        /*0020*/ 	.short	0x0001
        /*0022*/ 	.short	0x0008
        /*0024*/ 	.byte	0x00, 0xf5, 0x21, 0x00


	//----- nvinfo : EIATTR_KPARAM_INFO
	.align		4
.L_27:
        /*0028*/ 	.byte	0x04, 0x17
        /*002a*/ 	.short	(.L_29 - .L_28)
.L_28:
        /*002c*/ 	.word	0x00000000
        /*0030*/ 	.short	0x0000
        /*0032*/ 	.short	0x0000
        /*0034*/ 	.byte	0x00, 0xf5, 0x21, 0x00


	//----- nvinfo : EIATTR_SPARSE_MMA_MASK
	.align		4
.L_29:
        /*0038*/ 	.byte	0x03, 0x50
        /*003a*/ 	.short	0x0000


	//----- nvinfo : EIATTR_MAXREG_COUNT
	.align		4
        /*003c*/ 	.byte	0x03, 0x1b
        /*003e*/ 	.short	0x00ff


	//----- nvinfo : EIATTR_NUM_BARRIERS
	.align		4
        /*0040*/ 	.byte	0x02, 0x4c
        /*0042*/ 	.byte	0x01
	.zero		1


	//----- nvinfo : EIATTR_MERCURY_ISA_VERSION
	.align		4
        /*0044*/ 	.byte	0x03, 0x5f
        /*0046*/ 	.short	0x0101


	//----- nvinfo : EIATTR_COOP_GROUP_MASK_REGIDS
	.align		4
        /*0048*/ 	.byte	0x04, 0x29
        /*004a*/ 	.short	(.L_31 - .L_30)


	//   ....[0]....
.L_30:
        /*004c*/ 	.word	0x05000002


	//   ....[1]....
        /*0050*/ 	.word	0x05000002


	//   ....[2]....
        /*0054*/ 	.word	0x05000002


	//   ....[3]....
        /*0058*/ 	.word	0x05000002


	//   ....[4]....
        /*005c*/ 	.word	0x05000002


	//   ....[5]....
        /*0060*/ 	.word	0x05000002


	//   ....[6]....
        /*0064*/ 	.word	0x05000002


	//   ....[7]....
        /*0068*/ 	.word	0x05000002


	//   ....[8]....
        /*006c*/ 	.word	0x05000002


	//   ....[9]....
        /*0070*/ 	.word	0x05000002


	//   ....[10]....
        /*0074*/ 	.word	0x05000002


	//   ....[11]....
        /*0078*/ 	.word	0x05000002


	//   ....[12]....
        /*007c*/ 	.word	0x05000002


	//   ....[13]....
        /*0080*/ 	.word	0x05000002


	//   ....[14]....
        /*0084*/ 	.word	0x05000002


	//   ....[15]....
        /*0088*/ 	.word	0x05000002


	//   ....[16]....
        /*008c*/ 	.word	0x05000005


	//   ....[17]....
        /*0090*/ 	.word	0x05000005


	//   ....[18]....
        /*0094*/ 	.word	0x05000005


	//   ....[19]....
        /*0098*/ 	.word	0x05000005


	//   ....[20]....
        /*009c*/ 	.word	0x05000005


	//   ....[21]....
        /*00a0*/ 	.word	0x05000005


	//   ....[22]....
        /*00a4*/ 	.word	0x05000005


	//   ....[23]....
        /*00a8*/ 	.word	0x05000005


	//   ....[24]....
        /*00ac*/ 	.word	0x05000005


	//   ....[25]....
        /*00b0*/ 	.word	0x05000005


	//   ....[26]....
        /*00b4*/ 	.word	0x05000005


	//   ....[27]....
        /*00b8*/ 	.word	0x05000005


	//   ....[28]....
        /*00bc*/ 	.word	0x05000005


	//   ....[29]....
        /*00c0*/ 	.word	0x05000005


	//   ....[30]....
        /*00c4*/ 	.word	0x05000005


	//----- nvinfo : EIATTR_COOP_GROUP_INSTR_OFFSETS
	.align		4
.L_31:
        /*00c8*/ 	.byte	0x04, 0x28
        /*00ca*/ 	.short	(.L_33 - .L_32)


	//   ....[0]....
.L_32:
        /*00cc*/ 	.word	0x000006e0


	//   ....[1]....
        /*00d0*/ 	.word	0x00000720


	//   ....[2]....
        /*00d4*/ 	.word	0x00000740


	//   ....[3]....
        /*00d8*/ 	.word	0x000007c0


	//   ....[4]....
        /*00dc*/ 	.word	0x000007f0


	//   ....[5]....
        /*00e0*/ 	.word	0x00000800


	//   ....[6]....
        /*00e4*/ 	.word	0x00000880


	//   ....[7]....
        /*00e8*/ 	.word	0x000008b0


	//   ....[8]....
        /*00ec*/ 	.word	0x000008c0


	//   ....[9]....
        /*00f0*/ 	.word	0x00000940


	//   ....[10]....
        /*00f4*/ 	.word	0x00000970


	//   ....[11]....
        /*00f8*/ 	.word	0x00000980


	//   ....[12]....
        /*00fc*/ 	.word	0x00000a00


	//   ....[13]....
        /*0100*/ 	.word	0x00000a30


	//   ....[14]....
        /*0104*/ 	.word	0x00000a50


	//   ....[15]....
        /*0108*/ 	.word	0x00000bd0


	//   ....[16]....
        /*010c*/ 	.word	0x00000ca0


	//   ....[17]....
        /*0110*/ 	.word	0x00000cb0


	//   ....[18]....
        /*0114*/ 	.word	0x00000cc0


	//   ....[19]....
        /*0118*/ 	.word	0x00000d20


	//   ....[20]....
        /*011c*/ 	.word	0x00000d80


	//   ....[21]....
        /*0120*/ 	.word	0x00000d90


	//   ....[22]....
        /*0124*/ 	.word	0x00000de0


	//   ....[23]....
        /*0128*/ 	.word	0x00000e30


	//   ....[24]....
        /*012c*/ 	.word	0x00000e40


	//   ....[25]....
        /*0130*/ 	.word	0x00000ec0


	//   ....[26]....
        /*0134*/ 	.word	0x00000ee0


	//   ....[27]....
        /*0138*/ 	.word	0x00000ef0


	//   ....[28]....
        /*013c*/ 	.word	0x00000f90


	//   ....[29]....
        /*0140*/ 	.word	0x00000fa0


	//   ....[30]....
        /*0144*/ 	.word	0x00000fb0


	//----- nvinfo : EIATTR_VRC_CTA_INIT_COUNT
	.align		4
.L_33:
        /*0148*/ 	.byte	0x02, 0x4a
	.zero		1
	.zero		1


	//----- nvinfo : EIATTR_EXIT_INSTR_OFFSETS
	.align		4
        /*014c*/ 	.byte	0x04, 0x1c
        /*014e*/ 	.short	(.L_35 - .L_34)


	//   ....[0]....
.L_34:
        /*0150*/ 	.word	0x00000be0


	//   ....[1]....
        /*0154*/ 	.word	0x00000fc0


	//   ....[2]....
        /*0158*/ 	.word	0x000010d0


	//----- nvinfo : EIATTR_CRS_STACK_SIZE
	.align		4
.L_35:
        /*015c*/ 	.byte	0x04, 0x1e
        /*015e*/ 	.short	(.L_37 - .L_36)
.L_36:
        /*0160*/ 	.word	0x00000000


	//----- nvinfo : EIATTR_CBANK_PARAM_SIZE
	.align		4
.L_37:
        /*0164*/ 	.byte	0x03, 0x19
        /*0166*/ 	.short	0x0018


	//----- nvinfo : EIATTR_PARAM_CBANK
	.align		4
        /*0168*/ 	.byte	0x04, 0x0a
        /*016a*/ 	.short	(.L_39 - .L_38)
	.align		4
.L_38:
        /*016c*/ 	.word	index@(.nv.constant0.reduceGlobalBlocks)
        /*0170*/ 	.short	0x0380
        /*0172*/ 	.short	0x0018


	//----- nvinfo : EIATTR_SW_WAR
	.align		4
.L_39:
        /*0174*/ 	.byte	0x04, 0x36
        /*0176*/ 	.short	(.L_41 - .L_40)
.L_40:
        /*0178*/ 	.word	0x00000008
.L_41:


//--------------------- .nv.info.special_launch   --------------------------
	.section	.nv.info.special_launch,"",@"SHT_CUDA_INFO"
	.sectionflags	@""
	.align	4


	//----- nvinfo : EIATTR_CUDA_API_VERSION
	.align		4
        /*0000*/ 	.byte	0x04, 0x37
        /*0002*/ 	.short	(.L_43 - .L_42)
.L_42:
        /*0004*/ 	.word	0x00000082


	//----- nvinfo : EIATTR_KPARAM_INFO
	.align		4
.L_43:
        /*0008*/ 	.byte	0x04, 0x17
        /*000a*/ 	.short	(.L_45 - .L_44)
.L_44:
        /*000c*/ 	.word	0x00000000
        /*0010*/ 	.short	0x0007
        /*0012*/ 	.short	0x0038
        /*0014*/ 	.byte	0x00, 0xf5, 0x21, 0x00


	//----- nvinfo : EIATTR_KPARAM_INFO
	.align		4
.L_45:
        /*0018*/ 	.byte	0x04, 0x17
        /*001a*/ 	.short	(.L_47 - .L_46)
.L_46:
        /*001c*/ 	.word	0x00000000
        /*0020*/ 	.short	0x0006
        /*0022*/ 	.short	0x0030
        /*0024*/ 	.byte	0x00, 0xf5, 0x21, 0x00


	//----- nvinfo : EIATTR_KPARAM_INFO
	.align		4
.L_47:
        /*0028*/ 	.byte	0x04, 0x17
        /*002a*/ 	.short	(.L_49 - .L_48)
.L_48:
        /*002c*/ 	.word	0x00000000
        /*0030*/ 	.short	0x0005
        /*0032*/ 	.short	0x0028
        /*0034*/ 	.byte	0x00, 0xf5, 0x21, 0x00


	//----- nvinfo : EIATTR_KPARAM_INFO
	.align		4
.L_49:
        /*0038*/ 	.byte	0x04, 0x17
        /*003a*/ 	.short	(.L_51 - .L_50)
.L_50:
        /*003c*/ 	.word	0x00000000
        /*0040*/ 	.short	0x0004
        /*0042*/ 	.short	0x0020
        /*0044*/ 	.byte	0x00, 0xf5, 0x21, 0x00


	//----- nvinfo : EIATTR_KPARAM_INFO
	.align		4
.L_51:
        /*0048*/ 	.byte	0x04, 0x17
        /*004a*/ 	.short	(.L_53 - .L_52)
.L_52:
        /*004c*/ 	.word	0x00000000
        /*0050*/ 	.short	0x0003
        /*0052*/ 	.short	0x0018
        /*0054*/ 	.byte	0x00, 0xf0, 0x21, 0x00


	//----- nvinfo : EIATTR_KPARAM_INFO
	.align		4
.L_53:
        /*0058*/ 	.byte	0x04, 0x17
        /*005a*/ 	.short	(.L_55 - .L_54)
.L_54:
        /*005c*/ 	.word	0x00000000
        /*0060*/ 	.short	0x0002
        /*0062*/ 	.short	0x0010
        /*0064*/ 	.byte	0x00, 0xf0, 0x21, 0x00


	//----- nvinfo : EIATTR_KPARAM_INFO
	.align		4
.L_55:
        /*0068*/ 	.byte	0x04, 0x17
        /*006a*/ 	.short	(.L_57 - .L_56)
.L_56:
        /*006c*/ 	.word	0x00000000
        /*0070*/ 	.short	0x0001
        /*0072*/ 	.short	0x0008
        /*0074*/ 	.byte	0x00, 0xf0, 0x21, 0x00


	//----- nvinfo : EIATTR_KPARAM_INFO
	.align		4
.L_57:
        /*0078*/ 	.byte	0x04, 0x17
        /*007a*/ 	.short	(.L_59 - .L_58)
.L_58:
        /*007c*/ 	.word	0x00000000
        /*0080*/ 	.short	0x0000
        /*0082*/ 	.short	0x0000
        /*0084*/ 	.byte	0x00, 0xf5, 0x21, 0x00


	//----- nvinfo : EIATTR_SPARSE_MMA_MASK
	.align		4
.L_59:
        /*0088*/ 	.byte	0x03, 0x50
        /*008a*/ 	.short	0x0000


	//----- nvinfo : EIATTR_MAXREG_COUNT
	.align		4
        /*008c*/ 	.byte	0x03, 0x1b
        /*008e*/ 	.short	0x00ff


	//----- nvinfo : EIATTR_NUM_BARRIERS
	.align		4
        /*0090*/ 	.byte	0x02, 0x4c
        /*0092*/ 	.byte	0x01
	.zero		1


	//----- nvinfo : EIATTR_MERCURY_ISA_VERSION
	.align		4
        /*0094*/ 	.byte	0x03, 0x5f
        /*0096*/ 	.short	0x0101


	//----- nvinfo : EIATTR_COOP_GROUP_MASK_REGIDS
	.align		4
        /*0098*/ 	.byte	0x04, 0x29
        /*009a*/ 	.short	(.L_61 - .L_60)


	//   ....[0]....
.L_60:
        /*009c*/ 	.word	0xffffffff


	//   ....[1]....
        /*00a0*/ 	.word	0xffffffff


	//   ....[2]....
        /*00a4*/ 	.word	0xffffffff


	//   ....[3]....
        /*00a8*/ 	.word	0xffffffff


	//   ....[4]....
        /*00ac*/ 	.word	0xffffffff


	//   ....[5]....
        /*00b0*/ 	.word	0xffffffff


	//   ....[6]....
        /*00b4*/ 	.word	0xffffffff


	//   ....[7]....
        /*00b8*/ 	.word	0xffffffff


	//   ....[8]....
        /*00bc*/ 	.word	0xffffffff


	//   ....[9]....
        /*00c0*/ 	.word	0xffffffff


	//   ....[10]....
        /*00c4*/ 	.word	0xffffffff


	//   ....[11]....
        /*00c8*/ 	.word	0xffffffff


	//   ....[12]....
        /*00cc*/ 	.word	0xffffffff


	//   ....[13]....
        /*00d0*/ 	.word	0xffffffff


	//   ....[14]....
        /*00d4*/ 	.word	0xffffffff


	//   ....[15]....
        /*00d8*/ 	.word	0xffffffff


	//   ....[16]....
        /*00dc*/ 	.word	0xffffffff


	//   ....[17]....
        /*00e0*/ 	.word	0xffffffff


	//   ....[18]....
        /*00e4*/ 	.word	0xffffffff


	//   ....[19]....
        /*00e8*/ 	.word	0xffffffff


	//   ....[20]....
        /*00ec*/ 	.word	0xffffffff


	//   ....[21]....
        /*00f0*/ 	.word	0xffffffff


	//   ....[22]....
        /*00f4*/ 	.word	0xffffffff


	//----- nvinfo : EIATTR_COOP_GROUP_INSTR_OFFSETS
	.align		4
.L_61:
        /*00f8*/ 	.byte	0x04, 0x28
        /*00fa*/ 	.short	(.L_63 - .L_62)


	//   ....[0]....
.L_62:
        /*00fc*/ 	.word	0x00009ab0


	//   ....[1]....
        /*0100*/ 	.word	0x00009ae0


	//   ....[2]....
        /*0104*/ 	.word	0x00009b50


	//   ....[3]....
        /*0108*/ 	.word	0x00009b60


	//   ....[4]....
        /*010c*/ 	.word	0x00009bc0


	//   ....[5]....
        /*0110*/ 	.word	0x00009bd0


	//   ....[6]....
        /*0114*/ 	.word	0x00009c40


	//   ....[7]....
        /*0118*/ 	.word	0x00009c60


	//   ....[8]....
        /*011c*/ 	.word	0x00009cc0


	//   ....[9]....
        /*0120*/ 	.word	0x00009cd0


	//   ....[10]....
        /*0124*/ 	.word	0x00009d10


	//   ....[11]....
        /*0128*/ 	.word	0x00009e00


	//   ....[12]....
        /*012c*/ 	.word	0x00009ea0


	//   ....[13]....
        /*0130*/ 	.word	0x00009eb0


	//   ....[14]....
        /*0134*/ 	.word	0x00009f00


	//   ....[15]....
        /*0138*/ 	.word	0x00009f10


	//   ....[16]....
        /*013c*/ 	.word	0x00009f70


	//   ....[17]....
        /*0140*/ 	.word	0x00009f80


	//   ....[18]....
        /*0144*/ 	.word	0x00009fe0


	//   ....[19]....
        /*0148*/ 	.word	0x00009ff0


	//   ....[20]....
        /*014c*/ 	.word	0x0000a000


	//   ....[21]....
        /*0150*/ 	.word	0x0000a050


	//   ....[22]....
        /*0154*/ 	.word	0x0000a060


	//----- nvinfo : EIATTR_VRC_CTA_INIT_COUNT
	.align		4
.L_63:
        /*0158*/ 	.byte	0x02, 0x4a
	.zero		1
	.zero		1


	//----- nvinfo : EIATTR_EXIT_INSTR_OFFSETS
	.align		4
        /*015c*/ 	.byte	0x04, 0x1c
        /*015e*/ 	.short	(.L_65 - .L_64)


	//   ....[0]....
.L_64:
        /*0160*/ 	.word	0x00009e10


	//   ....[1]....
        /*0164*/ 	.word	0x0000a070


	//   ....[2]....
        /*0168*/ 	.word	0x0000a240


	//----- nvinfo : EIATTR_CRS_STACK_SIZE
	.align		4
.L_65:
        /*016c*/ 	.byte	0x04, 0x1e
        /*016e*/ 	.short	(.L_67 - .L_66)
.L_66:
        /*0170*/ 	.word	0x00000000


	//----- nvinfo : EIATTR_CBANK_PARAM_SIZE
	.align		4
.L_67:
        /*0174*/ 	.byte	0x03, 0x19
        /*0176*/ 	.short	0x0040


	//----- nvinfo : EIATTR_PARAM_CBANK
	.align		4
        /*0178*/ 	.byte	0x04, 0x0a
        /*017a*/ 	.short	(.L_69 - .L_68)
	.align		4
.L_68:
        /*017c*/ 	.word	index@(.nv.constant0.special_launch)
        /*0180*/ 	.short	0x0380
        /*0182*/ 	.short	0x0040


	//----- nvinfo : EIATTR_SW_WAR
	.align		4
.L_69:
        /*0184*/ 	.byte	0x04, 0x36
        /*0186*/ 	.short	(.L_71 - .L_70)
.L_70:
        /*0188*/ 	.word	0x00000008
.L_71:


//--------------------- .nv.callgraph             --------------------------
	.section	.nv.callgraph,"",@"SHT_CUDA_CALLGRAPH"
	.align	4
	.sectionentsize	8
	.align		4
        /*0000*/ 	.word	0x00000000
	.align		4
        /*0004*/ 	.word	0xffffffff
	.align		4
        /*0008*/ 	.word	0x00000000
	.align		4
        /*000c*/ 	.word	0xfffffffe
	.align		4
        /*0010*/ 	.word	0x00000000
	.align		4
        /*0014*/ 	.word	0xfffffffd
	.align		4
        /*0018*/ 	.word	0x00000000
	.align		4
        /*001c*/ 	.word	0xfffffffc


//--------------------- .nv.constant4             --------------------------
	.section	.nv.constant4,"a",@progbits
	.align	8
	.align		8
.nv.constant4:
        /*0000*/ 	.dword	_ZN32_INTERNAL_6cf94949_4_k_cu_rotr324cuda3std3__434_GLOBAL__N__6cf94949_4_k_cu_rotr326ignoreE
	.align		8
        /*0008*/ 	.dword	_ZN32_INTERNAL_6cf94949_4_k_cu_rotr324cuda3std3__45__cpo5beginE
	.align		8
        /*0010*/ 	.dword	_ZN32_INTERNAL_6cf94949_4_k_cu_rotr324cuda3std3__45__cpo3endE
	.align		8
        /*0018*/ 	.dword	_ZN32_INTERNAL_6cf94949_4_k_cu_rotr324cuda3std3__45__cpo6cbeginE
	.align		8
        /*0020*/ 	.dword	_ZN32_INTERNAL_6cf94949_4_k_cu_rotr324cuda3std3__45__cpo4cendE
	.align		8
        /*0028*/ 	.dword	_ZN32_INTERNAL_6cf94949_4_k_cu_rotr324cuda3std3__419piecewise_constructE
	.align		8
        /*0030*/ 	.dword	_ZN32_INTERNAL_6cf94949_4_k_cu_rotr324cuda3std3__48in_placeE
	.align		8
        /*0038*/ 	.dword	_ZN32_INTERNAL_6cf94949_4_k_cu_rotr324cuda3std6ranges3__45__cpo4swapE
	.align		8
        /*0040*/ 	.dword	_ZN32_INTERNAL_6cf94949_4_k_cu_rotr324cuda3std6ranges3__45__cpo9iter_moveE
	.align		8
        /*0048*/ 	.dword	_ZN32_INTERNAL_6cf94949_4_k_cu_rotr324cuda3std6ranges3__45__cpo7advanceE


//--------------------- .text.reduceGlobalBlocks  --------------------------
	.section	.text.reduceGlobalBlocks,"ax",@progbits
	.align	128
        .global         reduceGlobalBlocks
        .type           reduceGlobalBlocks,@function
        .size           reduceGlobalBlocks,(.L_x_14 - reduceGlobalBlocks)
        .other          reduceGlobalBlocks,@"STO_CUDA_ENTRY STV_DEFAULT"
reduceGlobalBlocks:
.text.reduceGlobalBlocks:
[----:B------:R-:W-:Y:S01]  /*0000*/  LDC R1, c[0x0][0x37c] ;  /* 0x0000df00ff017b82 */ /* 0x000fe20000000800 */
[----:B------:R-:W0:Y:S01]  /*0010*/  LDCU UR4, c[0x0][0x360] ;  /* 0x00006c00ff0477ac */ /* 0x000e220008000800 */
[----:B------:R-:W1:Y:S01]  /*0020*/  S2R R0, SR_TID.X ;  /* 0x0000000000007919 */ /* 0x000e620000002100 */
[----:B------:R-:W-:Y:S01]  /*0030*/  IMAD.MOV.U32 R5, RZ, RZ, -0x1 ;  /* 0xffffffffff057424 */ /* 0x000fe200078e00ff */
[----:B------:R-:W-:Y:S01]  /*0040*/  BSSY.RECONVERGENT B0, `(.L_x_0) ;  /* 0x0000067000007945 */ /* 0x000fe20003800200 */
[----:B------:R-:W0:Y:S03]  /*0050*/  LDCU UR5, c[0x0][0x364] ;  /* 0x00006c80ff0577ac */ /* 0x000e260008000800 */
[----:B------:R-:W2:Y:S01]  /*0060*/  LDC R3, c[0x0][0x368] ;  /* 0x0000da00ff037b82 */ /* 0x000ea20000000800 */
[----:B------:R-:W3:Y:S01]  /*0070*/  LDCU.64 UR8, c[0x0][0x358] ;  /* 0x00006b00ff0877ac */ /* 0x000ee20008000a00 */
[----:B0-----:R-:W-:Y:S01]  /*0080*/  UIMAD UR4, UR4, UR5, URZ ;  /* 0x00000005040472a4 */ /* 0x001fe2000f8e02ff */
[----:B------:R-:W0:Y:S05]  /*0090*/  LDCU UR5, c[0x0][0x370] ;  /* 0x00006e00ff0577ac */ /* 0x000e2a0008000800 */
[----:B--2---:R-:W-:-:S04]  /*00a0*/  IMAD R3, R3, UR4, RZ ;  /* 0x0000000403037c24 */ /* 0x004fc8000f8e02ff */
[C---:B------:R-:W-:Y:S01]  /*00b0*/  VIADD R4, R3.reuse, 0xffffffff ;  /* 0xffffffff03047836 */ /* 0x040fe20000000000 */
[----:B------:R-:W-:-:S04]  /*00c0*/  LOP3.LUT P1, R2, R3, 0x1f, RZ, 0xc0, !PT ;  /* 0x0000001f03027812 */ /* 0x000fc8000782c0ff */
[C---:B------:R-:W-:Y:S02]  /*00d0*/  LOP3.LUT P0, RZ, R3.reuse, R4, RZ, 0xc0, !PT ;  /* 0x0000000403ff7212 */ /* 0x040fe4000780c0ff */
[----:B------:R-:W-:Y:S01]  /*00e0*/  IADD3 R2, PT, PT, -R2, 0x20, RZ ;  /* 0x0000002002027810 */ /* 0x000fe20007ffe1ff */
[----:B0-----:R-:W-:-:S03]  /*00f0*/  IMAD R4, R3, UR5, RZ ;  /* 0x0000000503047c24 */ /* 0x001fc6000f8e02ff */
[----:B------:R-:W-:-:S04]  /*0100*/  SHF.R.U32.HI R2, RZ, R2, R5 ;  /* 0x00000002ff027219 */ /* 0x000fc80000011605 */
[----:B------:R-:W-:-:S03]  /*0110*/  SEL R2, R2, 0xffffffff, P1 ;  /* 0xffffffff02027807 */ /* 0x000fc60000800000 */
[----:B-1-3--:R-:W-:Y:S05]  /*0120*/  @P0 BRA `(.L_x_1) ;  /* 0x0000000000dc0947 */ /* 0x00afea0003800000 */
[----:B------:R-:W0:Y:S01]  /*0130*/  S2UR UR4, SR_CTAID.X ;  /* 0x00000000000479c3 */ /* 0x000e220000002500 */
[----:B------:R-:W1:Y:S01]  /*0140*/  LDCU.64 UR6, c[0x0][0x390] ;  /* 0x00007200ff0677ac */ /* 0x000e620008000a00 */
[----:B------:R-:W-:Y:S01]  /*0150*/  PRMT R7, RZ, 0x7610, R7 ;  /* 0x00007610ff077816 */ /* 0x000fe20000000007 */
[----:B------:R-:W-:Y:S01]  /*0160*/  IMAD.MOV.U32 R6, RZ, RZ, -0x1 ;  /* 0xffffffffff067424 */ /* 0x000fe200078e00ff */
[----:B------:R-:W2:Y:S01]  /*0170*/  LDCU.128 UR12, c[0x0][0x380] ;  /* 0x00007000ff0c77ac */ /* 0x000ea20008000c00 */
[----:B0-----:R-:W-:Y:S01]  /*0180*/  IMAD R5, R3, UR4, RZ ;  /* 0x0000000403057c24 */ /* 0x001fe2000f8e02ff */
[----:B------:R-:W0:Y:S03]  /*0190*/  LDCU.64 UR4, c[0x0][0x390] ;  /* 0x00007200ff0477ac */ /* 0x000e260008000a00 */
[----:B------:R-:W-:Y:S02]  /*01a0*/  IMAD R8, R5, 0x2, R0 ;  /* 0x0000000205087824 */ /* 0x000fe400078e0200 */
[----:B------:R-:W-:-:S03]  /*01b0*/  IMAD.MOV.U32 R5, RZ, RZ, -0x1 ;  /* 0xffffffffff057424 */ /* 0x000fc600078e00ff */
[----:B-1----:R-:W-:-:S04]  /*01c0*/  ISETP.GE.U32.AND P0, PT, R8, UR6, PT ;  /* 0x0000000608007c0c */ /* 0x002fc8000bf06070 */
[----:B------:R-:W-:-:S13]  /*01d0*/  ISETP.GE.U32.AND.EX P0, PT, RZ, UR7, PT, P0 ;  /* 0x00000007ff007c0c */ /* 0x000fda000bf06100 */
[----:B0-2---:R-:W-:Y:S05]  /*01e0*/  @P0 BRA `(.L_x_2) ;  /* 0x0000000400300947 */ /* 0x005fea0003800000 */
[----:B------:R-:W-:Y:S01]  /*01f0*/  BSSY.RECONVERGENT B1, `(.L_x_3) ;  /* 0x0000029000017945 */ /* 0x000fe20003800200 */
[--C-:B------:R-:W-:Y:S01]  /*0200*/  IMAD.MOV.U32 R16, RZ, RZ, R8.reuse ;  /* 0x000000ffff107224 */ /* 0x100fe200078e0008 */
[----:B------:R-:W-:Y:S01]  /*0210*/  PRMT R7, RZ, 0x7610, R7 ;  /* 0x00007610ff077816 */ /* 0x000fe20000000007 */
[----:B------:R-:W-:Y:S02]  /*0220*/  IMAD.MOV.U32 R15, RZ, RZ, R8 ;  /* 0x000000ffff0f7224 */ /* 0x000fe400078e0008 */
[----:B------:R-:W-:Y:S02]  /*0230*/  IMAD.MOV.U32 R18, RZ, RZ, RZ ;  /* 0x000000ffff127224 */ /* 0x000fe400078e00ff */
[----:B------:R-:W-:Y:S02]  /*0240*/  IMAD.MOV.U32 R6, RZ, RZ, -0x1 ;  /* 0xffffffffff067424 */ /* 0x000fe400078e00ff */
[----:B------:R-:W-:-:S07]  /*0250*/  IMAD.MOV.U32 R5, RZ, RZ, -0x1 ;  /* 0xffffffffff057424 */ /* 0x000fce00078e00ff */
.L_x_4:
[----:B------:R-:W-:Y:S01]  /*0260*/  IMAD.IADD R9, R3, 0x1, R16 ;  /* 0x0000000103097824 */ /* 0x000fe200078e0210 */
[C---:B------:R-:W-:Y:S02]  /*0270*/  LEA R10, P2, R15.reuse, UR14, 0x3 ;  /* 0x0000000e0f0a7c11 */ /* 0x040fe4000f8418ff */
[----:B------:R-:W-:Y:S02]  /*0280*/  IADD3 R14, P1, PT, R15, UR12, RZ ;  /* 0x0000000c0f0e7c10 */ /* 0x000fe4000ff3e0ff */
[----:B------:R-:W-:Y:S02]  /*0290*/  ISETP.GE.U32.AND P0, PT, R9, UR4, PT ;  /* 0x0000000409007c0c */ /* 0x000fe4000bf06070 */
[----:B------:R-:W-:Y:S02]  /*02a0*/  LEA.HI.X R11, R15, UR15, R18, 0x3, P2 ;  /* 0x0000000f0f0b7c11 */ /* 0x000fe400090f1c12 */
[----:B------:R-:W-:Y:S02]  /*02b0*/  ISETP.GE.U32.AND.EX P0, PT, RZ, UR5, PT, P0 ;  /* 0x00000005ff007c0c */ /* 0x000fe4000bf06100 */
[----:B------:R-:W-:-:S02]  /*02c0*/  IADD3.X R15, PT, PT, R18, UR13, RZ, P1, !PT ;  /* 0x0000000d120f7c10 */ /* 0x000fc40008ffe4ff */
[----:B------:R-:W2:Y:S04]  /*02d0*/  LDG.E.64 R10, desc[UR8][R10.64] ;  /* 0x000000080a0a7981 */ /* 0x000ea8000c1e1b00 */
[----:B------:R0:W3:Y:S05]  /*02e0*/  LDG.E.U8 R14, desc[UR8][R14.64] ;  /* 0x000000080e0e7981 */ /* 0x0000ea000c1e1100 */
[C---:B------:R-:W-:Y:S02]  /*02f0*/  @!P0 LEA R8, P2, R9.reuse, UR14, 0x3 ;  /* 0x0000000e09088c11 */ /* 0x040fe4000f8418ff */
[----:B------:R-:W-:-:S02]  /*0300*/  @!P0 IADD3 R12, P1, PT, R9, UR12, RZ ;  /* 0x0000000c090c8c10 */ /* 0x000fc4000ff3e0ff */
[----:B------:R-:W-:-:S03]  /*0310*/  @!P0 LEA.HI.X R9, R9, UR15, RZ, 0x3, P2 ;  /* 0x0000000f09098c11 */ /* 0x000fc600090f1cff */
[----:B------:R-:W-:-:S03]  /*0320*/  @!P0 IMAD.X R13, RZ, RZ, UR13, P1 ;  /* 0x0000000dff0d8e24 */ /* 0x000fc600088e06ff */
[----:B------:R-:W4:Y:S04]  /*0330*/  @!P0 LDG.E.64 R8, desc[UR8][R8.64] ;  /* 0x0000000808088981 */ /* 0x000f28000c1e1b00 */
[----:B------:R-:W5:Y:S01]  /*0340*/  @!P0 LDG.E.S8 R12, desc[UR8][R12.64] ;  /* 0x000000080c0c8981 */ /* 0x000f62000c1e1300 */
[----:B0-----:R-:W-:-:S04]  /*0350*/  IMAD R15, R4, 0x2, R16 ;  /* 0x00000002040f7824 */ /* 0x001fc800078e0210 */
[----:B------:R-:W-:Y:S01]  /*0360*/  IMAD.MOV.U32 R16, RZ, RZ, R15 ;  /* 0x000000ffff107224 */ /* 0x000fe200078e000f */
[----:B--2---:R-:W-:-:S04]  /*0370*/  ISETP.LT.U32.AND P1, PT, R10, R6, PT ;  /* 0x000000060a00720c */ /* 0x004fc80003f21070 */
[C---:B------:R-:W-:Y:S02]  /*0380*/  ISETP.LT.U32.AND.EX P1, PT, R11.reuse, R5, PT, P1 ;  /* 0x000000050b00720c */ /* 0x040fe40003f21110 */
[----:B---3--:R-:W-:Y:S02]  /*0390*/  LOP3.LUT R7, R14, R7, RZ, 0xfc, !PT ;  /* 0x000000070e077212 */ /* 0x008fe400078efcff */
[----:B------:R-:W-:Y:S02]  /*03a0*/  SEL R6, R10, R6, P1 ;  /* 0x000000060a067207 */ /* 0x000fe40000800000 */
[----:B------:R-:W-:Y:S02]  /*03b0*/  SEL R5, R11, R5, P1 ;  /* 0x000000050b057207 */ /* 0x000fe40000800000 */
[----:B------:R-:W-:Y:S02]  /*03c0*/  ISETP.GE.U32.AND P1, PT, R15, UR4, PT ;  /* 0x000000040f007c0c */ /* 0x000fe4000bf26070 */
[----:B------:R-:W-:-:S02]  /*03d0*/  LOP3.LUT P3, R7, R7, 0xff, RZ, 0xc0, !PT ;  /* 0x000000ff07077812 */ /* 0x000fc4000786c0ff */
[----:B------:R-:W-:Y:S02]  /*03e0*/  ISETP.GE.U32.AND.EX P1, PT, RZ, UR5, PT, P1 ;  /* 0x00000005ff007c0c */ /* 0x000fe4000bf26110 */
[----:B------:R-:W-:-:S04]  /*03f0*/  @!P0 ISETP.NE.AND P2, PT, R7, RZ, PT ;  /* 0x000000ff0700820c */ /* 0x000fc80003f45270 */
[----:B------:R-:W-:Y:S02]  /*0400*/  @!P0 SEL R7, RZ, 0x1, !P2 ;  /* 0x00000001ff078807 */ /* 0x000fe40005000000 */
[-C--:B----4-:R-:W-:Y:S02]  /*0410*/  @!P0 ISETP.LT.U32.AND P2, PT, R8, R6.reuse, PT ;  /* 0x000000060800820c */ /* 0x090fe40003f41070 */
[----:B-----5:R-:W-:Y:S02]  /*0420*/  @!P0 LOP3.LUT P3, RZ, R12, R7, RZ, 0xfc, !PT ;  /* 0x000000070cff8212 */ /* 0x020fe4000786fcff */
[----:B------:R-:W-:Y:S02]  /*0430*/  @!P0 ISETP.LT.U32.AND.EX P2, PT, R9, R5, PT, P2 ;  /* 0x000000050900820c */ /* 0x000fe40003f41120 */
[----:B------:R-:W-:Y:S02]  /*0440*/  SEL R7, RZ, 0x1, !P3 ;  /* 0x00000001ff077807 */ /* 0x000fe40005800000 */
[----:B------:R-:W-:-:S02]  /*0450*/  @!P0 SEL R6, R8, R6, P2 ;  /* 0x0000000608068207 */ /* 0x000fc40001000000 */
[----:B------:R-:W-:Y:S01]  /*0460*/  @!P0 SEL R5, R9, R5, P2 ;  /* 0x0000000509058207 */ /* 0x000fe20001000000 */
[----:B------:R-:W-:Y:S06]  /*0470*/  @!P1 BRA `(.L_x_4) ;  /* 0xfffffffc00789947 */ /* 0x000fec000383ffff */
[----:B------:R-:W-:Y:S05]  /*0480*/  BSYNC.RECONVERGENT B1 ;  /* 0x0000000000017941 */ /* 0x000fea0003800200 */
.L_x_3:
[----:B------:R-:W-:Y:S05]  /*0490*/  BRA `(.L_x_2) ;  /* 0x0000000000847947 */ /* 0x000fea0003800000 */
.L_x_1:
[----:B------:R-:W0:Y:S01]  /*04a0*/  S2UR UR4, SR_CTAID.X ;  /* 0x00000000000479c3 */ /* 0x000e220000002500 */
[----:B------:R-:W1:Y:S01]  /*04b0*/  LDCU.64 UR6, c[0x0][0x390] ;  /* 0x00007200ff0677ac */ /* 0x000e620008000a00 */
[----:B------:R-:W-:Y:S01]  /*04c0*/  PRMT R7, RZ, 0x7610, R7 ;  /* 0x00007610ff077816 */ /* 0x000fe20000000007 */
[----:B------:R-:W-:Y:S01]  /*04d0*/  IMAD.MOV.U32 R6, RZ, RZ, -0x1 ;  /* 0xffffffffff067424 */ /* 0x000fe200078e00ff */
[----:B------:R-:W2:Y:S01]  /*04e0*/  LDCU.128 UR12, c[0x0][0x380] ;  /* 0x00007000ff0c77ac */ /* 0x000ea20008000c00 */
[----:B------:R-:W-:Y:S02]  /*04f0*/  IMAD.MOV.U32 R5, RZ, RZ, -0x1 ;  /* 0xffffffffff057424 */ /* 0x000fe400078e00ff */
[----:B0-----:R-:W-:-:S05]  /*0500*/  IMAD R8, R3, UR4, R0 ;  /* 0x0000000403087c24 */ /* 0x001fca000f8e0200 */
[----:B-1----:R-:W-:-:S04]  /*0510*/  ISETP.GE.U32.AND P0, PT, R8, UR6, PT ;  /* 0x0000000608007c0c */ /* 0x002fc8000bf06070 */
[----:B------:R-:W-:-:S13]  /*0520*/  ISETP.GE.U32.AND.EX P0, PT, RZ, UR7, PT, P0 ;  /* 0x00000007ff007c0c */ /* 0x000fda000bf06100 */
[----:B--2---:R-:W-:Y:S05]  /*0530*/  @P0 BRA `(.L_x_2) ;  /* 0x00000000005c0947 */ /* 0x004fea0003800000 */
[--C-:B------:R-:W-:Y:S01]  /*0540*/  IMAD.MOV.U32 R13, RZ, RZ, R8.reuse ;  /* 0x000000ffff0d7224 */ /* 0x100fe200078e0008 */
[----:B------:R-:W-:Y:S01]  /*0550*/  PRMT R7, RZ, 0x7610, R7 ;  /* 0x00007610ff077816 */ /* 0x000fe20000000007 */
[----:B------:R-:W-:Y:S02]  /*0560*/  IMAD.MOV.U32 R12, RZ, RZ, R8 ;  /* 0x000000ffff0c7224 */ /* 0x000fe400078e0008 */
[----:B------:R-:W-:Y:S02]  /*0570*/  IMAD.MOV.U32 R15, RZ, RZ, RZ ;  /* 0x000000ffff0f7224 */ /* 0x000fe400078e00ff */
[----:B------:R-:W-:Y:S02]  /*0580*/  IMAD.MOV.U32 R6, RZ, RZ, -0x1 ;  /* 0xffffffffff067424 */ /* 0x000fe400078e00ff */
[----:B------:R-:W-:-:S07]  /*0590*/  IMAD.MOV.U32 R5, RZ, RZ, -0x1 ;  /* 0xffffffffff057424 */ /* 0x000fce00078e00ff */
.L_x_5:
[C---:B------:R-:W-:Y:S02]  /*05a0*/  LEA R8, P1, R12.reuse, UR14, 0x3 ;  /* 0x0000000e0c087c11 */ /* 0x040fe4000f8218ff */
[C---:B------:R-:W-:Y:S02]  /*05b0*/  IADD3 R10, P0, PT, R12.reuse, UR12, RZ ;  /* 0x0000000c0c0a7c10 */ /* 0x040fe4000ff1e0ff */
[----:B------:R-:W-:Y:S02]  /*05c0*/  LEA.HI.X R9, R12, UR15, R15, 0x3, P1 ;  /* 0x0000000f0c097c11 */ /* 0x000fe400088f1c0f */
[----:B------:R-:W-:-:S04]  /*05d0*/  IADD3.X R11, PT, PT, R15, UR13, RZ, P0, !PT ;  /* 0x0000000d0f0b7c10 */ /* 0x000fc800087fe4ff */
[----:B------:R-:W2:Y:S04]  /*05e0*/  LDG.E.64 R8, desc[UR8][R8.64] ;  /* 0x0000000808087981 */ /* 0x000ea8000c1e1b00 */
[----:B------:R-:W3:Y:S01]  /*05f0*/  LDG.E.U8 R10, desc[UR8][R10.64] ;  /* 0x000000080a0a7981 */ /* 0x000ee2000c1e1100 */
[----:B------:R-:W-:-:S04]  /*0600*/  IMAD.IADD R12, R4, 0x1, R13 ;  /* 0x00000001040c7824 */ /* 0x000fc800078e020d */
[----:B------:R-:W-:Y:S01]  /*0610*/  IMAD.MOV.U32 R13, RZ, RZ, R12 ;  /* 0x000000ffff0d7224 */ /* 0x000fe200078e000c */
[----:B------:R-:W-:Y:S02]  /*0620*/  ISETP.GE.U32.AND P1, PT, R12, UR6, PT ;  /* 0x000000060c007c0c */ /* 0x000fe4000bf26070 */
[----:B--2---:R-:W-:-:S04]  /*0630*/  ISETP.LT.U32.AND P0, PT, R6, R8, PT ;  /* 0x000000080600720c */ /* 0x004fc80003f01070 */
[CC--:B------:R-:W-:Y:S02]  /*0640*/  ISETP.LT.U32.AND.EX P0, PT, R5.reuse, R9.reuse, PT, P0 ;  /* 0x000000090500720c */ /* 0x0c0fe40003f01100 */
[----:B---3--:R-:W-:Y:S02]  /*0650*/  LOP3.LUT P2, RZ, R10, 0xff, R7, 0xc8, !PT ;  /* 0x000000ff0aff7812 */ /* 0x008fe4000784c807 */
[----:B------:R-:W-:Y:S02]  /*0660*/  SEL R6, R6, R8, P0 ;  /* 0x0000000806067207 */ /* 0x000fe40000000000 */
[----:B------:R-:W-:Y:S02]  /*0670*/  SEL R5, R5, R9, P0 ;  /* 0x0000000905057207 */ /* 0x000fe40000000000 */
[----:B------:R-:W-:Y:S02]  /*0680*/  ISETP.GE.U32.AND.EX P0, PT, RZ, UR7, PT, P1 ;  /* 0x00000007ff007c0c */ /* 0x000fe4000bf06110 */
[----:B------:R-:W-:-:S11]  /*0690*/  SEL R7, RZ, 0x1, !P2 ;  /* 0x00000001ff077807 */ /* 0x000fd60005000000 */
[----:B------:R-:W-:Y:S05]  /*06a0*/  @!P0 BRA `(.L_x_5) ;  /* 0xfffffffc00bc8947 */ /* 0x000fea000383ffff */
.L_x_2:
[----:B------:R-:W-:Y:S05]  /*06b0*/  BSYNC.RECONVERGENT B0 ;  /* 0x0000000000007941 */ /* 0x000fea0003800200 */
.L_x_0:
[----:B------:R-:W-:Y:S01]  /*06c0*/  IMAD.MOV.U32 R9, RZ, RZ, R6 ;  /* 0x000000ffff097224 */ /* 0x000fe200078e0006 */
[----:B------:R-:W-:Y:S01]  /*06d0*/  LOP3.LUT R11, R7, 0xffff, RZ, 0xc0, !PT ;  /* 0x0000ffff070b7812 */ /* 0x000fe200078ec0ff */
[----:B------:R-:W-:Y:S01]  /*06e0*/  SHFL.DOWN PT, R8, R5, 0x10, 0x1f ;  /* 0x0a001f0005087f89 */ /* 0x000fe200000e0000 */
[C---:B------:R-:W-:Y:S01]  /*06f0*/  VIADD R4, R0.reuse, 0x10 ;  /* 0x0000001000047836 */ /* 0x040fe20000000000 */
[----:B------:R-:W-:Y:S01]  /*0700*/  LOP3.LUT P3, RZ, R0, 0x1f, RZ, 0xc0, !PT ;  /* 0x0000001f00ff7812 */ /* 0x000fe2000786c0ff */
[----:B------:R-:W-:Y:S01]  /*0710*/  BSSY.RECONVERGENT B0, `(.L_x_6) ;  /* 0x000004a000007945 */ /* 0x000fe20003800200 */
[----:B------:R-:W0:Y:S02]  /*0720*/  SHFL.DOWN PT, R10, R9, 0x10, 0x1f ;  /* 0x0a001f00090a7f89 */ /* 0x000e2400000e0000 */
[----:B------:R-:W-:Y:S02]  /*0730*/  ISETP.GE.U32.AND P2, PT, R4, R3, PT ;  /* 0x000000030400720c */ /* 0x000fe40003f46070 */
[----:B------:R-:W1:Y:S01]  /*0740*/  SHFL.DOWN PT, R6, R11, 0x10, 0x1f ;  /* 0x0a001f000b067f89 */ /* 0x000e6200000e0000 */
[----:B0-----:R-:W-:-:S04]  /*0750*/  ISETP.LT.U32.AND P0, PT, R10, R9, PT ;  /* 0x000000090a00720c */ /* 0x001fc80003f01070 */
[----:B------:R-:W-:Y:S02]  /*0760*/  ISETP.LT.U32.AND.EX P0, PT, R8, R5, PT, P0 ;  /* 0x000000050800720c */ /* 0x000fe40003f01100 */
[----:B-1----:R-:W-:Y:S01]  /*0770*/  LOP3.LUT P1, RZ, R6, R11, RZ, 0xfc, !PT ;  /* 0x0000000b06ff7212 */ /* 0x002fe2000782fcff */
[----:B------:R-:W-:-:S03]  /*0780*/  VIADD R6, R0, 0x8 ;  /* 0x0000000800067836 */ /* 0x000fc60000000000 */
[----:B------:R-:W-:Y:S02]  /*0790*/  @!P2 SEL R9, R10, R9, P0 ;  /* 0x000000090a09a207 */ /* 0x000fe40000000000 */
[----:B------:R-:W-:Y:S02]  /*07a0*/  @!P2 SEL R7, RZ, 0x1, !P1 ;  /* 0x00000001ff07a807 */ /* 0x000fe40004800000 */
[----:B------:R-:W-:Y:S01]  /*07b0*/  @!P2 SEL R5, R8, R5, P0 ;  /* 0x000000050805a207 */ /* 0x000fe20000000000 */
[----:B------:R-:W0:Y:S01]  /*07c0*/  SHFL.DOWN PT, R12, R9, 0x8, 0x1f ;  /* 0x09001f00090c7f89 */ /* 0x000e2200000e0000 */
[----:B------:R-:W-:Y:S02]  /*07d0*/  LOP3.LUT R13, R7, 0xffff, RZ, 0xc0, !PT ;  /* 0x0000ffff070d7812 */ /* 0x000fe400078ec0ff */
[----:B------:R-:W-:Y:S01]  /*07e0*/  ISETP.GE.U32.AND P2, PT, R6, R3, PT ;  /* 0x000000030600720c */ /* 0x000fe20003f46070 */
[----:B------:R-:W1:Y:S04]  /*07f0*/  SHFL.DOWN PT, R10, R5, 0x8, 0x1f ;  /* 0x09001f00050a7f89 */ /* 0x000e6800000e0000 */
[----:B------:R-:W2:Y:S01]  /*0800*/  SHFL.DOWN PT, R8, R13, 0x8, 0x1f ;  /* 0x09001f000d087f89 */ /* 0x000ea200000e0000 */
[----:B0-----:R-:W-:-:S04]  /*0810*/  ISETP.LT.U32.AND P0, PT, R12, R9, PT ;  /* 0x000000090c00720c */ /* 0x001fc80003f01070 */
[----:B-1----:R-:W-:Y:S02]  /*0820*/  ISETP.LT.U32.AND.EX P0, PT, R10, R5, PT, P0 ;  /* 0x000000050a00720c */ /* 0x002fe40003f01100 */
[----:B--2---:R-:W-:Y:S01]  /*0830*/  LOP3.LUT P1, RZ, R8, R13, RZ, 0xfc, !PT ;  /* 0x0000000d08ff7212 */ /* 0x004fe2000782fcff */
[----:B------:R-:W-:Y:S01]  /*0840*/  VIADD R8, R0, 0x4 ;  /* 0x0000000400087836 */ /* 0x000fe20000000000 */
[----:B------:R-:W-:Y:S02]  /*0850*/  @!P2 SEL R9, R12, R9, P0 ;  /* 0x000000090c09a207 */ /* 0x000fe40000000000 */
[----:B------:R-:W-:Y:S02]  /*0860*/  @!P2 SEL R7, RZ, 0x1, !P1 ;  /* 0x00000001ff07a807 */ /* 0x000fe40004800000 */
[----:B------:R-:W-:Y:S01]  /*0870*/  @!P2 SEL R5, R10, R5, P0 ;  /* 0x000000050a05a207 */ /* 0x000fe20000000000 */
[----:B------:R-:W0:Y:S01]  /*0880*/  SHFL.DOWN PT, R14, R9, 0x4, 0x1f ;  /* 0x08801f00090e7f89 */ /* 0x000e2200000e0000 */
[----:B------:R-:W-:-:S02]  /*0890*/  LOP3.LUT R11, R7, 0xffff, RZ, 0xc0, !PT ;  /* 0x0000ffff070b7812 */ /* 0x000fc400078ec0ff */
        /* <DEDUP_REMOVED lines=25> */
[----:B------:R-:W1:Y:S01]  /*0a30*/  SHFL.DOWN PT, R16, R5, 0x1, 0x1f ;  /* 0x08201f0005107f89 */ /* 0x000e6200000e0000 */
[----:B------:R-:W-:-:S03]  /*0a40*/  VIMNMX.U32 R13, PT, PT, R3, 0x20, !PT ;  /* 0x00000020030d7848 */ /* 0x000fc60007fe0000 */
[----:B------:R-:W2:Y:S01]  /*0a50*/  SHFL.DOWN PT, R14, R11, 0x1, 0x1f ;  /* 0x08201f000b0e7f89 */ /* 0x000ea200000e0000 */
[----:B------:R-:W-:-:S04]  /*0a60*/  SHF.R.U32.HI R3, RZ, 0x5, R13 ;  /* 0x00000005ff037819 */ /* 0x000fc8000001160d */
[CC--:B------:R-:W-:Y:S02]  /*0a70*/  ISETP.GE.U32.AND P1, PT, R0.reuse, R3.reuse, PT ;  /* 0x000000030000720c */ /* 0x0c0fe40003f26070 */
[----:B------:R-:W-:Y:S02]  /*0a80*/  ISETP.GE.U32.AND P2, PT, R0, R3, PT ;  /* 0x000000030000720c */ /* 0x000fe40003f46070 */
[----:B0-----:R-:W-:-:S04]  /*0a90*/  ISETP.LT.U32.AND P0, PT, R18, R9, PT ;  /* 0x000000091200720c */ /* 0x001fc80003f01070 */
[----:B-1----:R-:W-:Y:S02]  /*0aa0*/  ISETP.LT.U32.AND.EX P0, PT, R16, R5, PT, P0 ;  /* 0x000000051000720c */ /* 0x002fe40003f01100 */
[----:B--2---:R-:W-:Y:S02]  /*0ab0*/  LOP3.LUT P5, RZ, R14, R11, RZ, 0xfc, !PT ;  /* 0x0000000b0eff7212 */ /* 0x004fe400078afcff */
[----:B------:R-:W-:Y:S02]  /*0ac0*/  @!P4 SEL R9, R18, R9, P0 ;  /* 0x000000091209c207 */ /* 0x000fe40000000000 */
[----:B------:R-:W-:Y:S02]  /*0ad0*/  @!P4 SEL R5, R16, R5, P0 ;  /* 0x000000051005c207 */ /* 0x000fe40000000000 */
[----:B------:R-:W-:Y:S01]  /*0ae0*/  @!P4 SEL R7, RZ, 0x1, !P5 ;  /* 0x00000001ff07c807 */ /* 0x000fe20006800000 */
[----:B------:R-:W-:Y:S06]  /*0af0*/  @P3 BRA `(.L_x_7) ;  /* 0x00000000002c3947 */ /* 0x000fec0003800000 */
[----:B------:R-:W0:Y:S01]  /*0b00*/  S2UR UR6, SR_CgaCtaId ;  /* 0x00000000000679c3 */ /* 0x000e220000008800 */
[----:B------:R-:W-:Y:S01]  /*0b10*/  UMOV UR4, 0x400 ;  /* 0x0000040000047882 */ /* 0x000fe20000000000 */
[----:B------:R-:W-:Y:S01]  /*0b20*/  IMAD.MOV.U32 R14, RZ, RZ, R9 ;  /* 0x000000ffff0e7224 */ /* 0x000fe200078e0009 */
[----:B------:R-:W-:Y:S01]  /*0b30*/  UIADD3 UR5, UPT, UPT, UR4, 0x20, URZ ;  /* 0x0000002004057890 */ /* 0x000fe2000fffe0ff */
[----:B------:R-:W-:Y:S01]  /*0b40*/  IMAD.MOV.U32 R15, RZ, RZ, R5 ;  /* 0x000000ffff0f7224 */ /* 0x000fe200078e0005 */
[----:B0-----:R-:W-:Y:S02]  /*0b50*/  ULEA UR4, UR6, UR4, 0x18 ;  /* 0x0000000406047291 */ /* 0x001fe4000f8ec0ff */
[----:B------:R-:W-:-:S04]  /*0b60*/  ULEA UR5, UR6, UR5, 0x18 ;  /* 0x0000000506057291 */ /* 0x000fc8000f8ec0ff */
[C---:B------:R-:W-:Y:S02]  /*0b70*/  LEA.HI R16, R0.reuse, UR4, RZ, 0x1b ;  /* 0x0000000400107c11 */ /* 0x040fe4000f8fd8ff */
[----:B------:R-:W-:-:S03]  /*0b80*/  LEA.HI R11, R0, UR5, RZ, 0x1e ;  /* 0x00000005000b7c11 */ /* 0x000fc6000f8ff0ff */
[----:B------:R0:W-:Y:S04]  /*0b90*/  STS.U8 [R16], R7 ;  /* 0x0000000710007388 */ /* 0x0001e80000000000 */
[----:B------:R0:W-:Y:S02]  /*0ba0*/  STS.64 [R11], R14 ;  /* 0x0000000e0b007388 */ /* 0x0001e40000000a00 */
.L_x_7:
[----:B------:R-:W-:Y:S05]  /*0bb0*/  BSYNC.RECONVERGENT B0 ;  /* 0x0000000000007941 */ /* 0x000fea0003800200 */
.L_x_6:
[----:B------:R-:W-:Y:S01]  /*0bc0*/  BAR.SYNC.DEFER_BLOCKING 0x0 ;  /* 0x0000000000007b1d */ /* 0x000fe20000010000 */
[----:B------:R-:W-:-:S05]  /*0bd0*/  VOTE.ANY R5, PT, !P2 ;  /* 0x0000000000057806 */ /* 0x000fca00050e0100 */
[----:B------:R-:W-:Y:S05]  /*0be0*/  @P1 EXIT ;  /* 0x000000000000194d */ /* 0x000fea0003800000 */
[----:B------:R-:W1:Y:S01]  /*0bf0*/  S2UR UR5, SR_CgaCtaId ;  /* 0x00000000000579c3 */ /* 0x000e620000008800 */
[----:B------:R-:W-:Y:S01]  /*0c00*/  UMOV UR4, 0x400 ;  /* 0x0000040000047882 */ /* 0x000fe20000000000 */
[-C--:B------:R-:W-:Y:S02]  /*0c10*/  ISETP.GE.U32.AND P1, PT, R4, R3.reuse, PT ;  /* 0x000000030400720c */ /* 0x080fe40003f26070 */
[----:B------:R-:W-:Y:S01]  /*0c20*/  ISETP.GE.U32.AND P2, PT, R10, R3, PT ;  /* 0x000000030a00720c */ /* 0x000fe20003f46070 */
[----:B-1----:R-:W-:Y:S02]  /*0c30*/  ULEA UR6, UR5, UR4, 0x18 ;  /* 0x0000000405067291 */ /* 0x002fe4000f8ec0ff */
[----:B------:R-:W-:-:S04]  /*0c40*/  UIADD3 UR4, UPT, UPT, UR4, 0x20, URZ ;  /* 0x0000002004047890 */ /* 0x000fc8000fffe0ff */
[----:B------:R-:W-:-:S03]  /*0c50*/  ULEA UR4, UR5, UR4, 0x18 ;  /* 0x0000000405047291 */ /* 0x000fc6000f8ec0ff */
[----:B------:R-:W1:Y:S03]  /*0c60*/  LDS.U8 R2, [R0+UR6] ;  /* 0x0000000600027984 */ /* 0x000e660008000000 */
[----:B0-----:R-:W-:-:S06]  /*0c70*/  LEA R14, R0, UR4, 0x3 ;  /* 0x00000004000e7c11 */ /* 0x001fcc000f8e18ff */
[----:B------:R-:W0:Y:S01]  /*0c80*/  LDS.64 R14, [R14] ;  /* 0x000000000e0e7984 */ /* 0x000e220000000a00 */
[----:B-1----:R-:W-:-:S05]  /*0c90*/  PRMT R16, R2, 0x8880, RZ ;  /* 0x0000888002107816 */ /* 0x002fca00000000ff */
[----:B------:R-:W1:Y:S04]  /*0ca0*/  SHFL.DOWN PT, R7, R16, 0x10, 0x1f ;  /* 0x0a001f0010077f89 */ /* 0x000e6800000e0000 */
[----:B0-----:R-:W0:Y:S04]  /*0cb0*/  SHFL.DOWN PT, R11, R14, 0x10, 0x1f ;  /* 0x0a001f000e0b7f89 */ /* 0x001e2800000e0000 */
[----:B------:R-:W2:Y:S01]  /*0cc0*/  SHFL.DOWN PT, R9, R15, 0x10, 0x1f ;  /* 0x0a001f000f097f89 */ /* 0x000ea200000e0000 */
[----:B-1----:R-:W-:-:S04]  /*0cd0*/  LOP3.LUT P0, RZ, R7, R16, RZ, 0xfc, !PT ;  /* 0x0000001007ff7212 */ /* 0x002fc8000780fcff */
[----:B------:R-:W-:Y:S02]  /*0ce0*/  @!P1 SEL R2, RZ, 0x1, !P0 ;  /* 0x00000001ff029807 */ /* 0x000fe40004000000 */
[----:B0-----:R-:W-:Y:S02]  /*0cf0*/  ISETP.LT.U32.AND P0, PT, R14, R11, PT ;  /* 0x0000000b0e00720c */ /* 0x001fe40003f01070 */
[----:B------:R-:W-:Y:S02]  /*0d00*/  PRMT R18, R2, 0x8880, RZ ;  /* 0x0000888002127816 */ /* 0x000fe400000000ff */
[----:B--2---:R-:W-:-:S03]  /*0d10*/  ISETP.LT.U32.AND.EX P0, PT, R15, R9, PT, P0 ;  /* 0x000000090f00720c */ /* 0x004fc60003f01100 */
[----:B------:R-:W0:Y:S01]  /*0d20*/  SHFL.DOWN PT, R7, R18, 0x8, 0x1f ;  /* 0x09001f0012077f89 */ /* 0x000e2200000e0000 */
[----:B------:R-:W-:Y:S02]  /*0d30*/  SEL R11, R14, R11, P0 ;  /* 0x0000000b0e0b7207 */ /* 0x000fe40000000000 */
[----:B------:R-:W-:Y:S02]  /*0d40*/  SEL R9, R15, R9, P0 ;  /* 0x000000090f097207 */ /* 0x000fe40000000000 */
[----:B------:R-:W-:Y:S02]  /*0d50*/  SEL R4, R11, R14, !P1 ;  /* 0x0000000e0b047207 */ /* 0x000fe40004800000 */
[----:B------:R-:W-:Y:S02]  /*0d60*/  SEL R14, R9, R15, !P1 ;  /* 0x0000000f090e7207 */ /* 0x000fe40004800000 */
[----:B------:R-:W-:Y:S01]  /*0d70*/  ISETP.GE.U32.AND P1, PT, R6, R3, PT ;  /* 0x000000030600720c */ /* 0x000fe20003f26070 */
[----:B------:R-:W1:Y:S04]  /*0d80*/  SHFL.DOWN PT, R11, R4, 0x8, 0x1f ;  /* 0x09001f00040b7f89 */ /* 0x000e6800000e0000 */
[----:B------:R-:W2:Y:S01]  /*0d90*/  SHFL.DOWN PT, R9, R14, 0x8, 0x1f ;  /* 0x09001f000e097f89 */ /* 0x000ea200000e0000 */
[----:B0-----:R-:W-:-:S07]  /*0da0*/  LOP3.LUT P0, RZ, R7, R18, RZ, 0xfc, !PT ;  /* 0x0000001207ff7212 */ /* 0x001fce000780fcff */
[----:B------:R-:W-:-:S04]  /*0db0*/  @!P1 SEL R2, RZ, 0x1, !P0 ;  /* 0x00000001ff029807 */ /* 0x000fc80004000000 */
[----:B------:R-:W-:Y:S02]  /*0dc0*/  PRMT R6, R2, 0x8880, RZ ;  /* 0x0000888002067816 */ /* 0x000fe400000000ff */
[----:B-1----:R-:W-:-:S03]  /*0dd0*/  ISETP.LT.U32.AND P0, PT, R4, R11, PT ;  /* 0x0000000b0400720c */ /* 0x002fc60003f01070 */
[----:B------:R-:W0:Y:S01]  /*0de0*/  SHFL.DOWN PT, R7, R6, 0x4, 0x1f ;  /* 0x08801f0006077f89 */ /* 0x000e2200000e0000 */
[----:B--2---:R-:W-:-:S04]  /*0df0*/  ISETP.LT.U32.AND.EX P0, PT, R14, R9, PT, P0 ;  /* 0x000000090e00720c */ /* 0x004fc80003f01100 */
[----:B------:R-:W-:Y:S02]  /*0e00*/  @!P1 SEL R4, R4, R11, P0 ;  /* 0x0000000b04049207 */ /* 0x000fe40000000000 */
[----:B------:R-:W-:Y:S02]  /*0e10*/  @!P1 SEL R14, R14, R9, P0 ;  /* 0x000000090e0e9207 */ /* 0x000fe40000000000 */
[----:B------:R-:W-:Y:S01]  /*0e20*/  ISETP.GE.U32.AND P1, PT, R8, R3, PT ;  /* 0x000000030800720c */ /* 0x000fe20003f26070 */
[----:B------:R-:W1:Y:S04]  /*0e30*/  SHFL.DOWN PT, R11, R4, 0x4, 0x1f ;  /* 0x08801f00040b7f89 */ /* 0x000e6800000e0000 */
[----:B------:R-:W2:Y:S01]  /*0e40*/  SHFL.DOWN PT, R9, R14, 0x4, 0x1f ;  /* 0x08801f000e097f89 */ /* 0x000ea200000e0000 */
[----:B0-----:R-:W-:-:S07]  /*0e50*/  LOP3.LUT P0, RZ, R7, R6, RZ, 0xfc, !PT ;  /* 0x0000000607ff7212 */ /* 0x001fce000780fcff */
[----:B------:R-:W-:-:S04]  /*0e60*/  @!P1 SEL R2, RZ, 0x1, !P0 ;  /* 0x00000001ff029807 */ /* 0x000fc80004000000 */
[----:B------:R-:W-:Y:S02]  /*0e70*/  PRMT R7, R2, 0x8880, RZ ;  /* 0x0000888002077816 */ /* 0x000fe400000000ff */
[----:B-1----:R-:W-:-:S03]  /*0e80*/  ISETP.LT.U32.AND P0, PT, R4, R11, PT ;  /* 0x0000000b0400720c */ /* 0x002fc60003f01070 */
[----:B------:R-:W-:Y:S01]  /*0e90*/  IMAD.MOV.U32 R6, RZ, RZ, R7 ;  /* 0x000000ffff067224 */ /* 0x000fe200078e0007 */
[----:B--2---:R-:W-:-:S04]  /*0ea0*/  ISETP.LT.U32.AND.EX P0, PT, R14, R9, PT, P0 ;  /* 0x000000090e00720c */ /* 0x004fc80003f01100 */
[----:B------:R-:W-:Y:S01]  /*0eb0*/  @!P1 SEL R4, R4, R11, P0 ;  /* 0x0000000b04049207 */ /* 0x000fe20000000000 */
[----:B------:R-:W0:Y:S01]  /*0ec0*/  SHFL.DOWN PT, R7, R6, 0x2, 0x1f ;  /* 0x08401f0006077f89 */ /* 0x000e2200000e0000 */
[----:B------:R-:W-:-:S03]  /*0ed0*/  @!P1 SEL R14, R14, R9, P0 ;  /* 0x000000090e0e9207 */ /* 0x000fc60000000000 */
[----:B------:R-:W1:Y:S04]  /*0ee0*/  SHFL.DOWN PT, R11, R4, 0x2, 0x1f ;  /* 0x08401f00040b7f89 */ /* 0x000e6800000e0000 */
[----:B------:R-:W2:Y:S01]  /*0ef0*/  SHFL.DOWN PT, R9, R14, 0x2, 0x1f ;  /* 0x08401f000e097f89 */ /* 0x000ea200000e0000 */
[----:B0-----:R-:W-:-:S04]  /*0f00*/  LOP3.LUT P1, RZ, R7, R6, RZ, 0xfc, !PT ;  /* 0x0000000607ff7212 */ /* 0x001fc8000782fcff */
[----:B------:R-:W-:Y:S02]  /*0f10*/  @!P2 SEL R2, RZ, 0x1, !P1 ;  /* 0x00000001ff02a807 */ /* 0x000fe40004800000 */
[----:B-1----:R-:W-:Y:S02]  /*0f20*/  ISETP.LT.U32.AND P0, PT, R4, R11, PT ;  /* 0x0000000b0400720c */ /* 0x002fe40003f01070 */
[----:B------:R-:W-:Y:S02]  /*0f30*/  ISETP.NE.AND P1, PT, R0, RZ, PT ;  /* 0x000000ff0000720c */ /* 0x000fe40003f25270 */
[----:B------:R-:W-:Y:S02]  /*0f40*/  PRMT R7, R2, 0x8880, RZ ;  /* 0x0000888002077816 */ /* 0x000fe400000000ff */
[----:B--2---:R-:W-:-:S03]  /*0f50*/  ISETP.LT.U32.AND.EX P0, PT, R14, R9, PT, P0 ;  /* 0x000000090e00720c */ /* 0x004fc60003f01100 */
[----:B------:R-:W-:Y:S01]  /*0f60*/  IMAD.MOV.U32 R0, RZ, RZ, R7 ;  /* 0x000000ffff007224 */ /* 0x000fe200078e0007 */
[----:B------:R-:W-:Y:S02]  /*0f70*/  @!P2 SEL R14, R14, R9, P0 ;  /* 0x000000090e0ea207 */ /* 0x000fe40000000000 */
[----:B------:R-:W-:Y:S02]  /*0f80*/  @!P2 SEL R4, R4, R11, P0 ;  /* 0x0000000b0404a207 */ /* 0x000fe40000000000 */
[----:B------:R0:W1:Y:S04]  /*0f90*/  SHFL.DOWN PT, R9, R0, 0x1, 0x1f ;  /* 0x08201f0000097f89 */ /* 0x00006800000e0000 */
[----:B------:R0:W2:Y:S04]  /*0fa0*/  SHFL.DOWN PT, R11, R14, 0x1, 0x1f ;  /* 0x08201f000e0b7f89 */ /* 0x0000a800000e0000 */
[----:B------:R0:W3:Y:S01]  /*0fb0*/  SHFL.DOWN PT, R13, R4, 0x1, 0x1f ;  /* 0x08201f00040d7f89 */ /* 0x0000e200000e0000 */
[----:B------:R-:W-:Y:S05]  /*0fc0*/  @P1 EXIT ;  /* 0x000000000000194d */ /* 0x000fea0003800000 */
[----:B------:R-:W4:Y:S01]  /*0fd0*/  S2R R5, SR_CTAID.X ;  /* 0x0000000000057919 */ /* 0x000f220000002500 */
[----:B------:R-:W5:Y:S01]  /*0fe0*/  LDC.64 R6, c[0x0][0x388] ;  /* 0x0000e200ff067b82 */ /* 0x000f620000000a00 */
[----:B------:R-:W4:Y:S01]  /*0ff0*/  LDCU.64 UR4, c[0x0][0x380] ;  /* 0x00007000ff0477ac */ /* 0x000f220008000a00 */
[----:B------:R-:W-:Y:S02]  /*1000*/  ISETP.GE.U32.AND P2, PT, R12, R3, PT ;  /* 0x000000030c00720c */ /* 0x000fe40003f46070 */
[----:B---3--:R-:W-:Y:S02]  /*1010*/  ISETP.LT.U32.AND P0, PT, R4, R13, PT ;  /* 0x0000000d0400720c */ /* 0x008fe40003f01070 */
[----:B-1----:R-:W-:Y:S02]  /*1020*/  LOP3.LUT P1, RZ, R9, R0, RZ, 0xfc, !PT ;  /* 0x0000000009ff7212 */ /* 0x002fe4000782fcff */
[----:B--2---:R-:W-:-:S07]  /*1030*/  ISETP.LT.U32.AND.EX P0, PT, R14, R11, PT, P0 ;  /* 0x0000000b0e00720c */ /* 0x004fce0003f01100 */
[----:B0-----:R-:W-:Y:S02]  /*1040*/  @!P2 SEL R14, R14, R11, P0 ;  /* 0x0000000b0e0ea207 */ /* 0x001fe40000000000 */
[----:B------:R-:W-:Y:S02]  /*1050*/  @!P2 SEL R2, RZ, 0x1, !P1 ;  /* 0x00000001ff02a807 */ /* 0x000fe40004800000 */
[----:B------:R-:W-:Y:S02]  /*1060*/  @!P2 SEL R4, R4, R13, P0 ;  /* 0x0000000d0404a207 */ /* 0x000fe40000000000 */
[C---:B----4-:R-:W-:Y:S01]  /*1070*/  IADD3 R8, P3, PT, R5.reuse, UR4, RZ ;  /* 0x0000000405087c10 */ /* 0x050fe2000ff7e0ff */
[----:B-----5:R-:W-:-:S04]  /*1080*/  IMAD.WIDE.U32 R6, R5, 0x8, R6 ;  /* 0x0000000805067825 */ /* 0x020fc800078e0006 */
[----:B------:R-:W-:Y:S02]  /*1090*/  IMAD.X R9, RZ, RZ, UR5, P3 ;  /* 0x00000005ff097e24 */ /* 0x000fe400098e06ff */
[----:B------:R-:W-:-:S03]  /*10a0*/  IMAD.MOV.U32 R5, RZ, RZ, R14 ;  /* 0x000000ffff057224 */ /* 0x000fc600078e000e */
[----:B------:R-:W-:Y:S04]  /*10b0*/  STG.E.U8 desc[UR8][R8.64], R2 ;  /* 0x0000000208007986 */ /* 0x000fe8000c101108 */
[----:B------:R-:W-:Y:S01]  /*10c0*/  STG.E.64 desc[UR8][R6.64], R4 ;  /* 0x0000000406007986 */ /* 0x000fe2000c101b08 */
[----:B------:R-:W-:Y:S05]  /*10d0*/  EXIT ;  /* 0x000000000000794d */ /* 0x000fea0003800000 */
.L_x_8:
[----:B------:R-:W-:-:S00]  /*10e0*/  BRA `(.L_x_8) ;  /* 0xfffffffc00fc7947 */ /* 0x000fc0000383ffff */
[----:B------:R-:W-:-:S00]  /*10f0*/  NOP ;  /* 0x0000000000007918 */ /* 0x000fc00000000000 */
        /* <DEDUP_REMOVED lines=8> */
.L_x_14:


//--------------------- .text.special_launch      --------------------------
	.section	.text.special_launch,"ax",@progbits
	.align	128
        .global         special_launch
        .type           special_launch,@function
        .size           special_launch,(.L_x_15 - special_launch)
        .other          special_launch,@"STO_CUDA_ENTRY STV_DEFAULT"
special_launch:
.text.special_launch:
[----:B------:R-:W-:Y:S01]  /*0000*/  LDC R1, c[0x0][0x37c] ;  /* 0x0000df00ff017b82 */ /* 0x000fe20000000800 */
[----:B------:R-:W0:Y:S07]  /*0010*/  S2R R5, SR_TID.X ;  /* 0x0000000000057919 */ /* 0x000e2e0000002100 */
[----:B------:R-:W1:Y:S01]  /*0020*/  LDC.64 R2, c[0x0][0x388] ;  /* 0x0000e200ff027b82 */ /* 0x000e620000000a00 */
[----:B------:R-:W0:Y:S01]  /*0030*/  LDCU UR26, c[0x0][0x360] ;  /* 0x00006c00ff1a77ac */ /* 0x000e220008000800 */
[----:B------:R-:W-:Y:S01]  /*0040*/  BSSY.RECONVERGENT B0, `(.L_x_9) ;  /* 0x00009a6000007945 */ /* 0x000fe20003800200 */
[----:B------:R-:W0:Y:S01]  /*0050*/  S2R R0, SR_CTAID.X ;  /* 0x0000000000007919 */ /* 0x000e220000002500 */
[----:B------:R-:W-:Y:S01]  /*0060*/  PLOP3.LUT P0, PT, PT, PT, PT, 0x8, 0x80 ;  /* 0x000000000080781c */ /* 0x000fe20003f0e170 */
[----:B------:R-:W1:Y:S01]  /*0070*/  LDCU.128 UR8, c[0x0][0x390] ;  /* 0x00007200ff0877ac */ /* 0x000e620008000c00 */
[----:B------:R-:W-:-:S02]  /*0080*/  IMAD.MOV.U32 R14, RZ, RZ, -0x1 ;  /* 0xffffffffff0e7424 */ /* 0x000fc400078e00ff */
[----:B------:R-:W2:Y:S01]  /*0090*/  S2UR UR4, SR_CTAID.X ;  /* 0x00000000000479c3 */ /* 0x000ea20000002500 */
[----:B------:R-:W3:Y:S01]  /*00a0*/  LDCU.64 UR18, c[0x0][0x358] ;  /* 0x00006b00ff1277ac */ /* 0x000ee20008000a00 */
[----:B------:R-:W-:Y:S02]  /*00b0*/  IMAD.MOV.U32 R13, RZ, RZ, -0x1 ;  /* 0xffffffffff0d7424 */ /* 0x000fe400078e00ff */
[----:B0-----:R-:W-:-:S04]  /*00c0*/  IMAD R5, R0, UR26, R5 ;  /* 0x0000001a00057c24 */ /* 0x001fc8000f8e0205 */
[----:B-1----:R-:W-:-:S04]  /*00d0*/  IMAD.WIDE.U32 R2, R5, UR10, R2 ;  /* 0x0000000a05027c25 */ /* 0x002fc8000f8e0002 */
[----:B------:R-:W-:Y:S01]  /*00e0*/  IMAD R0, R5, UR11, R3 ;  /* 0x0000000b05007c24 */ /* 0x000fe2000f8e0203 */
[----:B------:R-:W-:-:S04]  /*00f0*/  ISETP.GE.U32.AND P1, PT, R2, UR8, PT ;  /* 0x0000000802007c0c */ /* 0x000fc8000bf26070 */
[----:B------:R-:W-:-:S13]  /*0100*/  ISETP.GE.U32.AND.EX P1, PT, R0, UR9, PT, P1 ;  /* 0x0000000900007c0c */ /* 0x000fda000bf26110 */
[----:B--23--:R-:W-:Y:S05]  /*0110*/  @P1 BRA `(.L_x_10) ;  /* 0x0000009800601947 */ /* 0x00cfea0003800000 */
[----:B------:R-:W0:Y:S02]  /*0120*/  LDC.64 R12, c[0x0][0x380] ;  /* 0x0000e000ff0c7b82 */ /* 0x000e240000000a00 */
[----:B0-----:R-:W2:Y:S04]  /*0130*/  LDG.E.128 R8, desc[UR18][R12.64+0x10] ;  /* 0x000010120c087981 */ /* 0x001ea8000c1e1d00 */
[----:B------:R-:W3:Y:S04]  /*0140*/  LDG.E.128 R16, desc[UR18][R12.64] ;  /* 0x000000120c107981 */ /* 0x000ee8000c1e1d00 */
[----:B------:R-:W4:Y:S04]  /*0150*/  LDG.E.128 R4, desc[UR18][R12.64+0x20] ;  /* 0x000020120c047981 */ /* 0x000f28000c1e1d00 */
[----:B------:R0:W5:Y:S01]  /*0160*/  LDG.E.128 R20, desc[UR18][R12.64+0x30] ;  /* 0x000030120c147981 */ /* 0x000162000c1e1d00 */
[----:B--2---:R-:W-:-:S02]  /*0170*/  R2UR UR23, R8 ;  /* 0x00000000081772ca */ /* 0x004fc400000e0000 */
[----:B------:R-:W-:Y:S02]  /*0180*/  PRMT R8, R0, 0x123, R0 ;  /* 0x0000012300087816 */ /* 0x000fe40000000000 */
[----:B---3--:R-:W-:-:S03]  /*0190*/  R2UR UR21, R18 ;  /* 0x00000000121572ca */ /* 0x008fc600000e0000 */
[----:B------:R-:W-:Y:S01]  /*01a0*/  VIADD R14, R8, 0xbb1838e6 ;  /* 0xbb1838e6080e7836 */ /* 0x000fe20000000000 */
[----:B------:R-:W-:-:S04]  /*01b0*/  R2UR UR20, R16 ;  /* 0x00000000101472ca */ /* 0x000fc800000e0000 */
[----:B0-----:R-:W-:Y:S02]  /*01c0*/  PRMT R12, R14, 0x1032, R14 ;  /* 0x000010320e0c7816 */ /* 0x001fe4000000000e */
[----:B------:R-:W-:-:S03]  /*01d0*/  R2UR UR22, R19 ;  /* 0x00000000131672ca */ /* 0x000fc600000e0000 */
[----:B------:R-:W-:Y:S01]  /*01e0*/  UIADD3 UR9, UPT, UPT, UR21, 0x5bf2cd1d, URZ ;  /* 0x5bf2cd1d15097890 */ /* 0x000fe2000fffe0ff */
[----:B------:R-:W-:Y:S01]  /*01f0*/  VIADD R19, R12, 0x6a09e667 ;  /* 0x6a09e6670c137836 */ /* 0x000fe20000000000 */
[----:B------:R-:W-:Y:S02]  /*0200*/  UIADD3 UR13, UPT, UPT, UR23, 0x130c253, URZ ;  /* 0x0130c253170d7890 */ /* 0x000fe4000fffe0ff */
[----:B------:R-:W-:Y:S02]  /*0210*/  ULOP3.LUT UR8, UR9, 0x40, URZ, 0x3c, !UPT ;  /* 0x0000004009087892 */ /* 0x000fe4000f8e3cff */
[----:B------:R-:W-:Y:S01]  /*0220*/  LOP3.LUT R13, R19, 0x510e527f, RZ, 0x3c, !PT ;  /* 0x510e527f130d7812 */ /* 0x000fe200078e3cff */
[----:B------:R-:W-:Y:S01]  /*0230*/  ULOP3.LUT UR11, UR13, 0x1, URZ, 0x3c, !UPT ;  /* 0x000000010d0b7892 */ /* 0x000fe2000f8e3cff */
[----:B------:R-:W-:Y:S01]  /*0240*/  R2UR UR24, R9 ;  /* 0x00000000091872ca */ /* 0x000fe200000e0000 */
[----:B------:R-:W-:Y:S01]  /*0250*/  UPRMT UR10, UR8, 0x1032, UR8 ;  /* 0x00001032080a7896 */ /* 0x000fe20008000008 */
[----:B------:R-:W-:-:S02]  /*0260*/  PRMT R9, R2, 0x123, R2 ;  /* 0x0000012302097816 */ /* 0x000fc40000000002 */
[----:B------:R-:W-:Y:S01]  /*0270*/  SHF.L.W.U32.HI R16, R13, 0x14, R13 ;  /* 0x000000140d107819 */ /* 0x000fe20000010e0d */
[----:B------:R-:W-:Y:S02]  /*0280*/  UIADD3 UR5, UPT, UPT, UR20, 0x566d1711, URZ ;  /* 0x566d171114057890 */ /* 0x000fe4000fffe0ff */
[----:B------:R-:W-:Y:S01]  /*0290*/  UPRMT UR14, UR11, 0x1032, UR11 ;  /* 0x000010320b0e7896 */ /* 0x000fe2000800000b */
[----:B------:R-:W-:Y:S01]  /*02a0*/  IADD3 R25, PT, PT, R16, R9, R14 ;  /* 0x0000000910197210 */ /* 0x000fe20007ffe00e */
[----:B------:R-:W-:Y:S02]  /*02b0*/  UIADD3 UR11, UPT, UPT, UR10, 0x3c6ef372, URZ ;  /* 0x3c6ef3720a0b7890 */ /* 0x000fe4000fffe0ff */
[----:B------:R-:W-:Y:S01]  /*02c0*/  UPRMT UR6, UR5, 0x1032, UR5 ;  /* 0x0000103205067896 */ /* 0x000fe20008000005 */
[----:B------:R-:W-:Y:S01]  /*02d0*/  LOP3.LUT R12, R25, R12, RZ, 0x3c, !PT ;  /* 0x0000000c190c7212 */ /* 0x000fe200078e3cff */
[----:B------:R-:W-:Y:S01]  /*02e0*/  ULOP3.LUT UR12, UR11, 0x1f83d9ab, URZ, 0x3c, !UPT ;  /* 0x1f83d9ab0b0c7892 */ /* 0x000fe2000f8e3cff */
[----:B------:R-:W-:Y:S01]  /*02f0*/  R2UR UR17, R17 ;  /* 0x00000000111172ca */ /* 0x000fe200000e0000 */
[----:B------:R-:W-:Y:S01]  /*0300*/  UIADD3 UR7, UPT, UPT, UR6, -0x4498517b, URZ ;  /* 0xbb67ae8506077890 */ /* 0x000fe2000fffe0ff */
[----:B------:R-:W-:Y:S01]  /*0310*/  PRMT R12, R12, 0x321, R12 ;  /* 0x000003210c0c7816 */ /* 0x000fe2000000000c */
[----:B------:R-:W-:-:S02]  /*0320*/  UIADD3 UR15, UPT, UPT, UR14, -0x5ab00ac6, URZ ;  /* 0xa54ff53a0e0f7890 */ /* 0x000fc4000fffe0ff */
[----:B------:R-:W-:Y:S02]  /*0330*/  USHF.L.W.U32.HI UR12, UR12, 0x14, UR12 ;  /* 0x000000140c0c7899 */ /* 0x000fe40008010e0c */
[----:B------:R-:W-:Y:S02]  /*0340*/  ULOP3.LUT UR8, UR7, 0x9b05688c, URZ, 0x3c, !UPT ;  /* 0x9b05688c07087892 */ /* 0x000fe4000f8e3cff */
[----:B------:R-:W-:Y:S02]  /*0350*/  ULOP3.LUT UR16, UR15, 0x5be0cd19, URZ, 0x3c, !UPT ;  /* 0x5be0cd190f107892 */ /* 0x000fe4000f8e3cff */
[----:B------:R-:W-:Y:S01]  /*0360*/  UIADD3 UR9, UPT, UPT, UR12, UR22, UR9 ;  /* 0x000000160c097290 */ /* 0x000fe2000fffe009 */
[----:B------:R-:W-:Y:S01]  /*0370*/  IMAD.IADD R19, R19, 0x1, R12 ;  /* 0x0000000113137824 */ /* 0x000fe200078e020c */
[----:B------:R-:W-:Y:S02]  /*0380*/  USHF.L.W.U32.HI UR8, UR8, 0x14, UR8 ;  /* 0x0000001408087899 */ /* 0x000fe40008010e08 */
[----:B------:R-:W-:-:S02]  /*0390*/  USHF.L.W.U32.HI UR16, UR16, 0x14, UR16 ;  /* 0x0000001410107899 */ /* 0x000fc40008010e10 */
[----:B------:R-:W-:Y:S01]  /*03a0*/  ULOP3.LUT UR10, UR9, UR10, URZ, 0x3c, !UPT ;  /* 0x0000000a090a7292 */ /* 0x000fe2000f8e3cff */
[----:B------:R-:W-:Y:S01]  /*03b0*/  LOP3.LUT R16, R19, R16, RZ, 0x3c, !PT ;  /* 0x0000001013107212 */ /* 0x000fe200078e3cff */
[----:B------:R-:W-:Y:S02]  /*03c0*/  UIADD3 UR5, UPT, UPT, UR8, UR17, UR5 ;  /* 0x0000001108057290 */ /* 0x000fe4000fffe005 */
[----:B------:R-:W-:Y:S02]  /*03d0*/  UIADD3 UR13, UPT, UPT, UR16, UR24, UR13 ;  /* 0x00000018100d7290 */ /* 0x000fe4000fffe00d */
[----:B------:R-:W-:Y:S01]  /*03e0*/  UPRMT UR10, UR10, 0x321, UR10 ;  /* 0x000003210a0a7896 */ /* 0x000fe2000800000a */
[----:B----4-:R-:W-:Y:S01]  /*03f0*/  R2UR UR17, R4 ;  /* 0x00000000041172ca */ /* 0x010fe200000e0000 */
[----:B------:R-:W-:Y:S01]  /*0400*/  ULOP3.LUT UR6, UR5, UR6, URZ, 0x3c, !UPT ;  /* 0x0000000605067292 */ /* 0x000fe2000f8e3cff */
[----:B------:R-:W-:Y:S01]  /*0410*/  SHF.L.W.U32.HI R16, R16, 0x19, R16 ;  /* 0x0000001910107819 */ /* 0x000fe20000010e10 */
[----:B------:R-:W-:-:S02]  /*0420*/  ULOP3.LUT UR14, UR13, UR14, URZ, 0x3c, !UPT ;  /* 0x0000000e0d0e7292 */ /* 0x000fc4000f8e3cff */
[----:B------:R-:W-:Y:S01]  /*0430*/  UIADD3 UR11, UPT, UPT, UR11, UR10, URZ ;  /* 0x0000000a0b0b7290 */ /* 0x000fe2000fffe0ff */
[----:B------:R-:W-:Y:S01]  /*0440*/  R2UR UR25, R6 ;  /* 0x00000000061972ca */ /* 0x000fe200000e0000 */
[----:B------:R-:W-:Y:S01]  /*0450*/  UPRMT UR6, UR6, 0x321, UR6 ;  /* 0x0000032106067896 */ /* 0x000fe20008000006 */
[----:B-----5:R-:W-:Y:S01]  /*0460*/  IADD3 R6, PT, PT, R20, UR13, R16 ;  /* 0x0000000d14067c10 */ /* 0x020fe2000fffe010 */
[----:B------:R-:W-:Y:S02]  /*0470*/  UPRMT UR14, UR14, 0x321, UR14 ;  /* 0x000003210e0e7896 */ /* 0x000fe4000800000e */
[----:B------:R-:W-:Y:S01]  /*0480*/  ULOP3.LUT UR12, UR11, UR12, URZ, 0x3c, !UPT ;  /* 0x0000000c0b0c7292 */ /* 0x000fe2000f8e3cff */
[----:B------:R-:W-:Y:S01]  /*0490*/  LOP3.LUT R4, R6, UR10, RZ, 0x3c, !PT ;  /* 0x0000000a06047c12 */ /* 0x000fe2000f8e3cff */
[----:B------:R-:W-:Y:S02]  /*04a0*/  UIADD3 UR7, UPT, UPT, UR7, UR6, URZ ;  /* 0x0000000607077290 */ /* 0x000fe4000fffe0ff */
[----:B------:R-:W-:-:S02]  /*04b0*/  UIADD3 UR15, UPT, UPT, UR15, UR14, URZ ;  /* 0x0000000e0f0f7290 */ /* 0x000fc4000fffe0ff */
[----:B------:R-:W-:Y:S01]  /*04c0*/  USHF.L.W.U32.HI UR12, UR12, 0x19, UR12 ;  /* 0x000000190c0c7899 */ /* 0x000fe20008010e0c */
[----:B------:R-:W-:Y:S01]  /*04d0*/  PRMT R14, R4, 0x1032, R4 ;  /* 0x00001032040e7816 */ /* 0x000fe20000000004 */
[----:B------:R-:W-:Y:S02]  /*04e0*/  ULOP3.LUT UR8, UR7, UR8, URZ, 0x3c, !UPT ;  /* 0x0000000807087292 */ /* 0x000fe4000f8e3cff */
[----:B------:R-:W-:Y:S02]  /*04f0*/  ULOP3.LUT UR16, UR15, UR16, URZ, 0x3c, !UPT ;  /* 0x000000100f107292 */ /* 0x000fe4000f8e3cff */
[----:B------:R-:W-:Y:S01]  /*0500*/  UIADD3 UR5, UPT, UPT, UR12, UR17, UR5 ;  /* 0x000000110c057290 */ /* 0x000fe2000fffe005 */
[----:B------:R-:W-:Y:S01]  /*0510*/  VIADD R27, R14, UR7 ;  /* 0x000000070e1b7c36 */ /* 0x000fe20008000000 */
[----:B------:R-:W-:Y:S02]  /*0520*/  USHF.L.W.U32.HI UR8, UR8, 0x19, UR8 ;  /* 0x0000001908087899 */ /* 0x000fe40008010e08 */
[----:B------:R-:W-:-:S02]  /*0530*/  USHF.L.W.U32.HI UR16, UR16, 0x19, UR16 ;  /* 0x0000001910107899 */ /* 0x000fc40008010e10 */
[----:B------:R-:W-:Y:S02]  /*0540*/  LOP3.LUT R12, R12, UR5, RZ, 0x3c, !PT ;  /* 0x000000050c0c7c12 */ /* 0x000fe4000f8e3cff */
[----:B------:R-:W-:Y:S01]  /*0550*/  UIADD3 UR9, UPT, UPT, UR16, UR25, UR9 ;  /* 0x0000001910097290 */ /* 0x000fe2000fffe009 */
[----:B------:R-:W-:Y:S02]  /*0560*/  LOP3.LUT R16, R27, R16, RZ, 0x3c, !PT ;  /* 0x000000101b107212 */ /* 0x000fe400078e3cff */
[----:B------:R-:W-:Y:S02]  /*0570*/  IADD3 R25, PT, PT, R10, UR8, R25 ;  /* 0x000000080a197c10 */ /* 0x000fe4000fffe019 */
[----:B------:R-:W-:Y:S01]  /*0580*/  PRMT R26, R12, 0x1032, R12 ;  /* 0x000010320c1a7816 */ /* 0x000fe2000000000c */
[----:B------:R-:W-:Y:S01]  /*0590*/  ULOP3.LUT UR6, UR9, UR6, URZ, 0x3c, !UPT ;  /* 0x0000000609067292 */ /* 0x000fe2000f8e3cff */
[----:B------:R-:W-:Y:S02]  /*05a0*/  SHF.L.W.U32.HI R29, R16, 0x14, R16 ;  /* 0x00000014101d7819 */ /* 0x000fe40000010e10 */
[----:B------:R-:W-:Y:S01]  /*05b0*/  LOP3.LUT R4, R25, UR14, RZ, 0x3c, !PT ;  /* 0x0000000e19047c12 */ /* 0x000fe2000f8e3cff */
[----:B------:R-:W-:Y:S01]  /*05c0*/  VIADD R12, R26, UR15 ;  /* 0x0000000f1a0c7c36 */ /* 0x000fe20008000000 */
[----:B------:R-:W-:Y:S01]  /*05d0*/  UPRMT UR6, UR6, 0x1032, UR6 ;  /* 0x0000103206067896 */ /* 0x000fe20008000006 */
[----:B------:R-:W-:-:S02]  /*05e0*/  IADD3 R15, PT, PT, R29, R6, R21 ;  /* 0x000000061d0f7210 */ /* 0x000fc40007ffe015 */
[----:B------:R-:W-:Y:S02]  /*05f0*/  PRMT R4, R4, 0x1032, R4 ;  /* 0x0000103204047816 */ /* 0x000fe40000000004 */
[----:B------:R-:W-:Y:S01]  /*0600*/  LOP3.LUT R24, R12, UR12, RZ, 0x3c, !PT ;  /* 0x0000000c0c187c12 */ /* 0x000fe2000f8e3cff */
[----:B------:R-:W-:Y:S01]  /*0610*/  VIADD R19, R19, UR6 ;  /* 0x0000000613137c36 */ /* 0x000fe20008000000 */
[----:B------:R-:W-:Y:S01]  /*0620*/  LOP3.LUT R14, R15, R14, RZ, 0x3c, !PT ;  /* 0x0000000e0f0e7212 */ /* 0x000fe200078e3cff */
[----:B------:R-:W-:Y:S01]  /*0630*/  VIADD R28, R4, UR11 ;  /* 0x0000000b041c7c36 */ /* 0x000fe20008000000 */
[----:B------:R-:W-:Y:S02]  /*0640*/  SHF.L.W.U32.HI R24, R24, 0x14, R24 ;  /* 0x0000001418187819 */ /* 0x000fe40000010e18 */
[----:B------:R-:W-:Y:S02]  /*0650*/  PRMT R16, R14, 0x321, R14 ;  /* 0x000003210e107816 */ /* 0x000fe4000000000e */
[----:B------:R-:W-:-:S02]  /*0660*/  LOP3.LUT R6, R28, UR8, RZ, 0x3c, !PT ;  /* 0x000000081c067c12 */ /* 0x000fc4000f8e3cff */
[----:B------:R-:W-:Y:S02]  /*0670*/  LOP3.LUT R14, R19, UR16, RZ, 0x3c, !PT ;  /* 0x00000010130e7c12 */ /* 0x000fe4000f8e3cff */
[----:B------:R-:W-:Y:S01]  /*0680*/  IADD3 R13, PT, PT, R24, UR5, R5 ;  /* 0x00000005180d7c10 */ /* 0x000fe2000fffe005 */
[----:B------:R-:W-:Y:S01]  /*0690*/  IMAD.IADD R18, R27, 0x1, R16 ;  /* 0x000000011b127824 */ /* 0x000fe200078e0210 */
[----:B------:R-:W-:Y:S02]  /*06a0*/  SHF.L.W.U32.HI R6, R6, 0x14, R6 ;  /* 0x0000001406067819 */ /* 0x000fe40000010e06 */
[----:B------:R-:W-:Y:S02]  /*06b0*/  SHF.L.W.U32.HI R14, R14, 0x14, R14 ;  /* 0x000000140e0e7819 */ /* 0x000fe40000010e0e */
[----:B------:R-:W-:Y:S02]  /*06c0*/  LOP3.LUT R26, R13, R26, RZ, 0x3c, !PT ;  /* 0x0000001a0d1a7212 */ /* 0x000fe400078e3cff */
[----:B------:R-:W-:-:S02]  /*06d0*/  LOP3.LUT R30, R18, R29, RZ, 0x3c, !PT ;  /* 0x0000001d121e7212 */ /* 0x000fc400078e3cff */
[----:B------:R-:W-:Y:S02]  /*06e0*/  IADD3 R25, PT, PT, R6, R25, R11 ;  /* 0x0000001906197210 */ /* 0x000fe40007ffe00b */
[----:B------:R-:W-:Y:S02]  /*06f0*/  IADD3 R27, PT, PT, R14, UR9, R7 ;  /* 0x000000090e1b7c10 */ /* 0x000fe4000fffe007 */
[----:B------:R-:W-:Y:S02]  /*0700*/  PRMT R29, R26, 0x321, R26 ;  /* 0x000003211a1d7816 */ /* 0x000fe4000000001a */
[----:B------:R-:W-:Y:S02]  /*0710*/  SHF.L.W.U32.HI R30, R30, 0x19, R30 ;  /* 0x000000191e1e7819 */ /* 0x000fe40000010e1e */
[----:B------:R-:W-:Y:S02]  /*0720*/  LOP3.LUT R31, R25, R4, RZ, 0x3c, !PT ;  /* 0x00000004191f7212 */ /* 0x000fe400078e3cff */
[----:B------:R-:W-:Y:S01]  /*0730*/  LOP3.LUT R26, R27, UR6, RZ, 0x3c, !PT ;  /* 0x000000061b1a7c12 */ /* 0x000fe2000f8e3cff */
[----:B------:R-:W-:Y:S01]  /*0740*/  IMAD.IADD R12, R12, 0x1, R29 ;  /* 0x000000010c0c7824 */ /* 0x000fe200078e021d */
[----:B------:R-:W-:-:S02]  /*0750*/  IADD3 R4, PT, PT, R30, UR20, R25 ;  /* 0x000000141e047c10 */ /* 0x000fc4000fffe019 */
[----:B------:R-:W-:Y:S02]  /*0760*/  PRMT R31, R31, 0x321, R31 ;  /* 0x000003211f1f7816 */ /* 0x000fe4000000001f */
[----:B------:R-:W-:Y:S02]  /*0770*/  PRMT R26, R26, 0x321, R26 ;  /* 0x000003211a1a7816 */ /* 0x000fe4000000001a */
[----:B------:R-:W-:Y:S01]  /*0780*/  LOP3.LUT R24, R12, R24, RZ, 0x3c, !PT ;  /* 0x000000180c187212 */ /* 0x000fe200078e3cff */
[----:B------:R-:W-:Y:S01]  /*0790*/  IMAD.IADD R28, R28, 0x1, R31 ;  /* 0x000000011c1c7824 */ /* 0x000fe200078e021f */
[----:B------:R-:W-:Y:S01]  /*07a0*/  LOP3.LUT R29, R4, R29, RZ, 0x3c, !PT ;  /* 0x0000001d041d7212 */ /* 0x000fe200078e3cff */
[----:B------:R-:W-:Y:S01]  /*07b0*/  IMAD.IADD R19, R19, 0x1, R26 ;  /* 0x0000000113137824 */ /* 0x000fe200078e021a */
[----:B------:R-:W-:Y:S02]  /*07c0*/  SHF.L.W.U32.HI R24, R24, 0x19, R24 ;  /* 0x0000001918187819 */ /* 0x000fe40000010e18 */
[----:B------:R-:W-:-:S02]  /*07d0*/  PRMT R29, R29, 0x1032, R29 ;  /* 0x000010321d1d7816 */ /* 0x000fc4000000001d */
[----:B------:R-:W-:Y:S02]  /*07e0*/  LOP3.LUT R6, R28, R6, RZ, 0x3c, !PT ;  /* 0x000000061c067212 */ /* 0x000fe400078e3cff */
[C---:B------:R-:W-:Y:S02]  /*07f0*/  LOP3.LUT R14, R19.reuse, R14, RZ, 0x3c, !PT ;  /* 0x0000000e130e7212 */ /* 0x040fe400078e3cff */
[----:B------:R-:W-:Y:S01]  /*0800*/  IADD3 R27, PT, PT, R24, UR24, R27 ;  /* 0x00000018181b7c10 */ /* 0x000fe2000fffe01b */
[----:B------:R-:W-:Y:S01]  /*0810*/  IMAD.IADD R25, R19, 0x1, R29 ;  /* 0x0000000113197824 */ /* 0x000fe200078e021d */
[----:B------:R-:W-:Y:S02]  /*0820*/  SHF.L.W.U32.HI R6, R6, 0x19, R6 ;  /* 0x0000001906067819 */ /* 0x000fe40000010e06 */
[----:B------:R-:W-:Y:S02]  /*0830*/  SHF.L.W.U32.HI R14, R14, 0x19, R14 ;  /* 0x000000190e0e7819 */ /* 0x000fe40000010e0e */
[----:B------:R-:W-:-:S02]  /*0840*/  LOP3.LUT R32, R27, R16, RZ, 0x3c, !PT ;  /* 0x000000101b207212 */ /* 0x000fc400078e3cff */
[----:B------:R-:W-:Y:S02]  /*0850*/  LOP3.LUT R19, R25, R30, RZ, 0x3c, !PT ;  /* 0x0000001e19137212 */ /* 0x000fe400078e3cff */
[----:B------:R-:W-:Y:S02]  /*0860*/  IADD3 R13, PT, PT, R6, R13, R17 ;  /* 0x0000000d060d7210 */ /* 0x000fe40007ffe011 */
[----:B------:R-:W-:Y:S02]  /*0870*/  IADD3 R16, PT, PT, R14, UR21, R15 ;  /* 0x000000150e107c10 */ /* 0x000fe4000fffe00f */
[----:B------:R-:W-:Y:S02]  /*0880*/  PRMT R15, R32, 0x1032, R32 ;  /* 0x00001032200f7816 */ /* 0x000fe40000000020 */
[----:B------:R-:W-:Y:S02]  /*0890*/  SHF.L.W.U32.HI R19, R19, 0x14, R19 ;  /* 0x0000001413137819 */ /* 0x000fe40000010e13 */
[----:B------:R-:W-:-:S02]  /*08a0*/  LOP3.LUT R26, R26, R13, RZ, 0x3c, !PT ;  /* 0x0000000d1a1a7212 */ /* 0x000fc400078e3cff */
[----:B------:R-:W-:Y:S01]  /*08b0*/  LOP3.LUT R37, R16, R31, RZ, 0x3c, !PT ;  /* 0x0000001f10257212 */ /* 0x000fe200078e3cff */
[----:B------:R-:W-:Y:S01]  /*08c0*/  IMAD.IADD R31, R28, 0x1, R15 ;  /* 0x000000011c1f7824 */ /* 0x000fe200078e020f */
[----:B------:R-:W-:Y:S02]  /*08d0*/  IADD3 R4, PT, PT, R19, UR23, R4 ;  /* 0x0000001713047c10 */ /* 0x000fe4000fffe004 */
[----:B------:R-:W-:Y:S02]  /*08e0*/  PRMT R35, R26, 0x1032, R26 ;  /* 0x000010321a237816 */ /* 0x000fe4000000001a */
[----:B------:R-:W-:Y:S02]  /*08f0*/  PRMT R37, R37, 0x1032, R37 ;  /* 0x0000103225257816 */ /* 0x000fe40000000025 */
[----:B------:R-:W-:Y:S02]  /*0900*/  LOP3.LUT R26, R31, R24, RZ, 0x3c, !PT ;  /* 0x000000181f1a7212 */ /* 0x000fe400078e3cff */
[----:B------:R-:W-:Y:S01]  /*0910*/  LOP3.LUT R24, R4, R29, RZ, 0x3c, !PT ;  /* 0x0000001d04187212 */ /* 0x000fe200078e3cff */
[----:B------:R-:W-:-:S02]  /*0920*/  IMAD.IADD R29, R18, 0x1, R35 ;  /* 0x00000001121d7824 */ /* 0x000fc400078e0223 */
[----:B------:R-:W-:Y:S01]  /*0930*/  IMAD.IADD R33, R12, 0x1, R37 ;  /* 0x000000010c217824 */ /* 0x000fe200078e0225 */
[----:B------:R-:W-:Y:S02]  /*0940*/  SHF.L.W.U32.HI R18, R26, 0x14, R26 ;  /* 0x000000141a127819 */ /* 0x000fe40000010e1a */
[----:B------:R-:W-:Y:S02]  /*0950*/  PRMT R12, R24, 0x321, R24 ;  /* 0x00000321180c7816 */ /* 0x000fe40000000018 */
[----:B------:R-:W-:Y:S02]  /*0960*/  LOP3.LUT R24, R29, R6, RZ, 0x3c, !PT ;  /* 0x000000061d187212 */ /* 0x000fe400078e3cff */
[----:B------:R-:W-:Y:S01]  /*0970*/  LOP3.LUT R26, R33, R14, RZ, 0x3c, !PT ;  /* 0x0000000e211a7212 */ /* 0x000fe200078e3cff */
[----:B------:R-:W-:Y:S01]  /*0980*/  IMAD.IADD R6, R25, 0x1, R12 ;  /* 0x0000000119067824 */ /* 0x000fe200078e020c */
[----:B------:R-:W-:Y:S02]  /*0990*/  IADD3 R14, PT, PT, R18, R27, R8 ;  /* 0x0000001b120e7210 */ /* 0x000fe40007ffe008 */
[----:B------:R-:W-:-:S02]  /*09a0*/  SHF.L.W.U32.HI R24, R24, 0x14, R24 ;  /* 0x0000001418187819 */ /* 0x000fc40000010e18 */
[----:B------:R-:W-:Y:S02]  /*09b0*/  SHF.L.W.U32.HI R25, R26, 0x14, R26 ;  /* 0x000000141a197819 */ /* 0x000fe40000010e1a */
[----:B------:R-:W-:Y:S02]  /*09c0*/  LOP3.LUT R15, R14, R15, RZ, 0x3c, !PT ;  /* 0x0000000f0e0f7212 */ /* 0x000fe400078e3cff */
[----:B------:R-:W-:Y:S02]  /*09d0*/  LOP3.LUT R19, R6, R19, RZ, 0x3c, !PT ;  /* 0x0000001306137212 */ /* 0x000fe400078e3cff */
[----:B------:R-:W-:Y:S02]  /*09e0*/  IADD3 R32, PT, PT, R24, UR17, R13 ;  /* 0x0000001118207c10 */ /* 0x000fe4000fffe00d */
[----:B------:R-:W-:Y:S02]  /*09f0*/  IADD3 R28, PT, PT, R25, R16, R7 ;  /* 0x00000010191c7210 */ /* 0x000fe40007ffe007 */
[----:B------:R-:W-:-:S02]  /*0a00*/  PRMT R16, R15, 0x321, R15 ;  /* 0x000003210f107816 */ /* 0x000fc4000000000f */
[----:B------:R-:W-:Y:S02]  /*0a10*/  SHF.L.W.U32.HI R30, R19, 0x19, R19 ;  /* 0x00000019131e7819 */ /* 0x000fe40000010e13 */
[----:B------:R-:W-:Y:S02]  /*0a20*/  LOP3.LUT R26, R32, R35, RZ, 0x3c, !PT ;  /* 0x00000023201a7212 */ /* 0x000fe400078e3cff */
[C---:B------:R-:W-:Y:S01]  /*0a30*/  LOP3.LUT R37, R28.reuse, R37, RZ, 0x3c, !PT ;  /* 0x000000251c257212 */ /* 0x040fe200078e3cff */
[----:B------:R-:W-:Y:S01]  /*0a40*/  IMAD.IADD R19, R31, 0x1, R16 ;  /* 0x000000011f137824 */ /* 0x000fe200078e0210 */
[----:B------:R-:W-:Y:S02]  /*0a50*/  IADD3 R31, PT, PT, R28, R30, R21 ;  /* 0x0000001e1c1f7210 */ /* 0x000fe40007ffe015 */
[----:B------:R-:W-:Y:S02]  /*0a60*/  PRMT R26, R26, 0x321, R26 ;  /* 0x000003211a1a7816 */ /* 0x000fe4000000001a */
[----:B------:R-:W-:-:S02]  /*0a70*/  PRMT R28, R37, 0x321, R37 ;  /* 0x00000321251c7816 */ /* 0x000fc40000000025 */
[----:B------:R-:W-:Y:S01]  /*0a80*/  LOP3.LUT R18, R19, R18, RZ, 0x3c, !PT ;  /* 0x0000001213127212 */ /* 0x000fe200078e3cff */
[----:B------:R-:W-:Y:S01]  /*0a90*/  IMAD.IADD R13, R29, 0x1, R26 ;  /* 0x000000011d0d7824 */ /* 0x000fe200078e021a */
[----:B------:R-:W-:Y:S01]  /*0aa0*/  LOP3.LUT R16, R31, R16, RZ, 0x3c, !PT ;  /* 0x000000101f107212 */ /* 0x000fe200078e3cff */
[----:B------:R-:W-:Y:S01]  /*0ab0*/  IMAD.IADD R34, R33, 0x1, R28 ;  /* 0x0000000121227824 */ /* 0x000fe200078e021c */
[----:B------:R-:W-:Y:S02]  /*0ac0*/  SHF.L.W.U32.HI R29, R18, 0x19, R18 ;  /* 0x00000019121d7819 */ /* 0x000fe40000010e12 */
[----:B------:R-:W-:Y:S02]  /*0ad0*/  PRMT R33, R16, 0x1032, R16 ;  /* 0x0000103210217816 */ /* 0x000fe40000000010 */
[C---:B------:R-:W-:Y:S02]  /*0ae0*/  LOP3.LUT R16, R13.reuse, R24, RZ, 0x3c, !PT ;  /* 0x000000180d107212 */ /* 0x040fe400078e3cff */
[----:B------:R-:W-:Y:S01]  /*0af0*/  LOP3.LUT R18, R34, R25, RZ, 0x3c, !PT ;  /* 0x0000001922127212 */ /* 0x000fe200078e3cff */
[----:B------:R-:W-:Y:S01]  /*0b00*/  IMAD.IADD R13, R13, 0x1, R33 ;  /* 0x000000010d0d7824 */ /* 0x000fe200078e0221 */
[----:B------:R-:W-:-:S02]  /*0b10*/  IADD3 R15, PT, PT, R29, UR25, R32 ;  /* 0x000000191d0f7c10 */ /* 0x000fc4000fffe020 */
[----:B------:R-:W-:Y:S02]  /*0b20*/  SHF.L.W.U32.HI R16, R16, 0x19, R16 ;  /* 0x0000001910107819 */ /* 0x000fe40000010e10 */
[----:B------:R-:W-:Y:S02]  /*0b30*/  SHF.L.W.U32.HI R18, R18, 0x19, R18 ;  /* 0x0000001912127819 */ /* 0x000fe40000010e12 */
[----:B------:R-:W-:Y:S02]  /*0b40*/  LOP3.LUT R12, R15, R12, RZ, 0x3c, !PT ;  /* 0x0000000c0f0c7212 */ /* 0x000fe400078e3cff */
[----:B------:R-:W-:Y:S02]  /*0b50*/  LOP3.LUT R30, R13, R30, RZ, 0x3c, !PT ;  /* 0x0000001e0d1e7212 */ /* 0x000fe400078e3cff */
[----:B------:R-:W-:Y:S02]  /*0b60*/  IADD3 R24, PT, PT, R16, R4, R9 ;  /* 0x0000000410187210 */ /* 0x000fe40007ffe009 */
[----:B------:R-:W-:-:S02]  /*0b70*/  IADD3 R25, PT, PT, R18, R14, R11 ;  /* 0x0000000e12197210 */ /* 0x000fc40007ffe00b */
[----:B------:R-:W-:Y:S02]  /*0b80*/  PRMT R27, R12, 0x1032, R12 ;  /* 0x000010320c1b7816 */ /* 0x000fe4000000000c */
[----:B------:R-:W-:Y:S02]  /*0b90*/  SHF.L.W.U32.HI R14, R30, 0x14, R30 ;  /* 0x000000141e0e7819 */ /* 0x000fe40000010e1e */
[----:B------:R-:W-:Y:S02]  /*0ba0*/  LOP3.LUT R28, R28, R24, RZ, 0x3c, !PT ;  /* 0x000000181c1c7212 */ /* 0x000fe400078e3cff */
[----:B------:R-:W-:Y:S01]  /*0bb0*/  LOP3.LUT R12, R25, R26, RZ, 0x3c, !PT ;  /* 0x0000001a190c7212 */ /* 0x000fe200078e3cff */
[----:B------:R-:W-:Y:S01]  /*0bc0*/  IMAD.IADD R26, R34, 0x1, R27 ;  /* 0x00000001221a7824 */ /* 0x000fe200078e021b */
[----:B------:R-:W-:Y:S02]  /*0bd0*/  IADD3 R4, PT, PT, R14, R31, R10 ;  /* 0x0000001f0e047210 */ /* 0x000fe40007ffe00a */
[----:B------:R-:W-:-:S02]  /*0be0*/  PRMT R30, R28, 0x1032, R28 ;  /* 0x000010321c1e7816 */ /* 0x000fc4000000001c */
[----:B------:R-:W-:Y:S02]  /*0bf0*/  PRMT R31, R12, 0x1032, R12 ;  /* 0x000010320c1f7816 */ /* 0x000fe4000000000c */
[----:B------:R-:W-:Y:S01]  /*0c00*/  LOP3.LUT R28, R26, R29, RZ, 0x3c, !PT ;  /* 0x0000001d1a1c7212 */ /* 0x000fe200078e3cff */
[----:B------:R-:W-:Y:S01]  /*0c10*/  IMAD.IADD R19, R19, 0x1, R30 ;  /* 0x0000000113137824 */ /* 0x000fe200078e021e */
[----:B------:R-:W-:Y:S01]  /*0c20*/  LOP3.LUT R33, R4, R33, RZ, 0x3c, !PT ;  /* 0x0000002104217212 */ /* 0x000fe200078e3cff */
[----:B------:R-:W-:Y:S01]  /*0c30*/  IMAD.IADD R29, R6, 0x1, R31 ;  /* 0x00000001061d7824 */ /* 0x000fe200078e021f */
[----:B------:R-:W-:Y:S02]  /*0c40*/  SHF.L.W.U32.HI R28, R28, 0x14, R28 ;  /* 0x000000141c1c7819 */ /* 0x000fe40000010e1c */
[----:B------:R-:W-:Y:S02]  /*0c50*/  PRMT R6, R33, 0x321, R33 ;  /* 0x0000032121067816 */ /* 0x000fe40000000021 */
[----:B------:R-:W-:-:S02]  /*0c60*/  LOP3.LUT R16, R19, R16, RZ, 0x3c, !PT ;  /* 0x0000001013107212 */ /* 0x000fc400078e3cff */
[----:B------:R-:W-:Y:S02]  /*0c70*/  LOP3.LUT R18, R29, R18, RZ, 0x3c, !PT ;  /* 0x000000121d127212 */ /* 0x000fe400078e3cff */
[----:B------:R-:W-:Y:S01]  /*0c80*/  IADD3 R12, PT, PT, R28, UR22, R15 ;  /* 0x000000161c0c7c10 */ /* 0x000fe2000fffe00f */
[----:B------:R-:W-:Y:S01]  /*0c90*/  IMAD.IADD R13, R13, 0x1, R6 ;  /* 0x000000010d0d7824 */ /* 0x000fe200078e0206 */
[----:B------:R-:W-:Y:S02]  /*0ca0*/  SHF.L.W.U32.HI R32, R16, 0x14, R16 ;  /* 0x0000001410207819 */ /* 0x000fe40000010e10 */
[----:B------:R-:W-:Y:S02]  /*0cb0*/  SHF.L.W.U32.HI R33, R18, 0x14, R18 ;  /* 0x0000001412217819 */ /* 0x000fe40000010e12 */
[----:B------:R-:W-:Y:S02]  /*0cc0*/  LOP3.LUT R15, R12, R27, RZ, 0x3c, !PT ;  /* 0x0000001b0c0f7212 */ /* 0x000fe400078e3cff */
[----:B------:R-:W-:-:S02]  /*0cd0*/  IADD3 R27, PT, PT, R32, R24, R5 ;  /* 0x00000018201b7210 */ /* 0x000fc40007ffe005 */
[----:B------:R-:W-:Y:S02]  /*0ce0*/  LOP3.LUT R14, R13, R14, RZ, 0x3c, !PT ;  /* 0x0000000e0d0e7212 */ /* 0x000fe400078e3cff */
[----:B------:R-:W-:Y:S02]  /*0cf0*/  IADD3 R36, PT, PT, R33, R25, R20 ;  /* 0x0000001921247210 */ /* 0x000fe40007ffe014 */
[----:B------:R-:W-:Y:S02]  /*0d00*/  PRMT R25, R15, 0x321, R15 ;  /* 0x000003210f197816 */ /* 0x000fe4000000000f */
[----:B------:R-:W-:Y:S02]  /*0d10*/  LOP3.LUT R16, R27, R30, RZ, 0x3c, !PT ;  /* 0x0000001e1b107212 */ /* 0x000fe400078e3cff */
[----:B------:R-:W-:Y:S02]  /*0d20*/  SHF.L.W.U32.HI R34, R14, 0x19, R14 ;  /* 0x000000190e227819 */ /* 0x000fe40000010e0e */
[----:B------:R-:W-:Y:S01]  /*0d30*/  LOP3.LUT R18, R36, R31, RZ, 0x3c, !PT ;  /* 0x0000001f24127212 */ /* 0x000fe200078e3cff */
[----:B------:R-:W-:Y:S01]  /*0d40*/  IMAD.IADD R15, R26, 0x1, R25 ;  /* 0x000000011a0f7824 */ /* 0x000fe200078e0219 */
[----:B------:R-:W-:-:S02]  /*0d50*/  PRMT R16, R16, 0x321, R16 ;  /* 0x0000032110107816 */ /* 0x000fc40000000010 */
[----:B------:R-:W-:Y:S02]  /*0d60*/  IADD3 R14, PT, PT, R34, R27, R17 ;  /* 0x0000001b220e7210 */ /* 0x000fe40007ffe011 */
[----:B------:R-:W-:Y:S01]  /*0d70*/  PRMT R18, R18, 0x321, R18 ;  /* 0x0000032112127816 */ /* 0x000fe20000000012 */
[----:B------:R-:W-:Y:S01]  /*0d80*/  IMAD.IADD R37, R19, 0x1, R16 ;  /* 0x0000000113257824 */ /* 0x000fe200078e0210 */
[----:B------:R-:W-:Y:S02]  /*0d90*/  LOP3.LUT R26, R15, R28, RZ, 0x3c, !PT ;  /* 0x0000001c0f1a7212 */ /* 0x000fe400078e3cff */
[----:B------:R-:W-:Y:S01]  /*0da0*/  LOP3.LUT R24, R14, R25, RZ, 0x3c, !PT ;  /* 0x000000190e187212 */ /* 0x000fe200078e3cff */
[----:B------:R-:W-:Y:S01]  /*0db0*/  IMAD.IADD R19, R29, 0x1, R18 ;  /* 0x000000011d137824 */ /* 0x000fe200078e0212 */
[----:B------:R-:W-:Y:S02]  /*0dc0*/  SHF.L.W.U32.HI R26, R26, 0x19, R26 ;  /* 0x000000191a1a7819 */ /* 0x000fe40000010e1a */
[----:B------:R-:W-:-:S02]  /*0dd0*/  PRMT R24, R24, 0x1032, R24 ;  /* 0x0000103218187816 */ /* 0x000fc40000000018 */
[----:B------:R-:W-:Y:S02]  /*0de0*/  LOP3.LUT R29, R37, R32, RZ, 0x3c, !PT ;  /* 0x00000020251d7212 */ /* 0x000fe400078e3cff */
[C---:B------:R-:W-:Y:S02]  /*0df0*/  LOP3.LUT R25, R19.reuse, R33, RZ, 0x3c, !PT ;  /* 0x0000002113197212 */ /* 0x040fe400078e3cff */
[----:B------:R-:W-:Y:S01]  /*0e00*/  IADD3 R27, PT, PT, R26, R36, R7 ;  /* 0x000000241a1b7210 */ /* 0x000fe20007ffe007 */
[----:B------:R-:W-:Y:S01]  /*0e10*/  IMAD.IADD R19, R19, 0x1, R24 ;  /* 0x0000000113137824 */ /* 0x000fe200078e0218 */
[----:B------:R-:W-:Y:S02]  /*0e20*/  SHF.L.W.U32.HI R29, R29, 0x19, R29 ;  /* 0x000000191d1d7819 */ /* 0x000fe40000010e1d */
[----:B------:R-:W-:Y:S02]  /*0e30*/  SHF.L.W.U32.HI R25, R25, 0x19, R25 ;  /* 0x0000001919197819 */ /* 0x000fe40000010e19 */
[----:B------:R-:W-:-:S02]  /*0e40*/  LOP3.LUT R28, R27, R6, RZ, 0x3c, !PT ;  /* 0x000000061b1c7212 */ /* 0x000fc400078e3cff */
[----:B------:R-:W-:Y:S02]  /*0e50*/  LOP3.LUT R6, R19, R34, RZ, 0x3c, !PT ;  /* 0x0000002213067212 */ /* 0x000fe400078e3cff */
[----:B------:R-:W-:Y:S02]  /*0e60*/  IADD3 R33, PT, PT, R29, UR17, R12 ;  /* 0x000000111d217c10 */ /* 0x000fe4000fffe00c */
        /* <DEDUP_REMOVED lines=9> */
[----:B------:R-:W-:Y:S01]  /*0f00*/  LOP3.LUT R26, R37, R26, RZ, 0x3c, !PT ;  /* 0x0000001a251a7212 */ /* 0x000fe200078e3cff */
[----:B------:R-:W-:Y:S01]  /*0f10*/  IMAD.IADD R14, R13, 0x1, R16 ;  /* 0x000000010d0e7824 */ /* 0x000fe200078e0210 */
[----:B------:R-:W-:Y:S01]  /*0f20*/  LOP3.LUT R12, R31, R24, RZ, 0x3c, !PT ;  /* 0x000000181f0c7212 */ /* 0x000fe200078e3cff */
[----:B------:R-:W-:Y:S01]  /*0f30*/  IMAD.IADD R18, R15, 0x1, R28 ;  /* 0x000000010f127824 */ /* 0x000fe200078e021c */
[----:B------:R-:W-:-:S02]  /*0f40*/  SHF.L.W.U32.HI R13, R26, 0x14, R26 ;  /* 0x000000141a0d7819 */ /* 0x000fc40000010e1a */
[----:B------:R-:W-:Y:S02]  /*0f50*/  PRMT R12, R12, 0x321, R12 ;  /* 0x000003210c0c7816 */ /* 0x000fe4000000000c */
[----:B------:R-:W-:Y:S02]  /*0f60*/  LOP3.LUT R24, R14, R29, RZ, 0x3c, !PT ;  /* 0x0000001d0e187212 */ /* 0x000fe400078e3cff */
[----:B------:R-:W-:Y:S02]  /*0f70*/  LOP3.LUT R15, R18, R25, RZ, 0x3c, !PT ;  /* 0x00000019120f7212 */ /* 0x000fe400078e3cff */
[----:B------:R-:W-:Y:S01]  /*0f80*/  IADD3 R27, PT, PT, R13, UR20, R27 ;  /* 0x000000140d1b7c10 */ /* 0x000fe2000fffe01b */
[----:B------:R-:W-:Y:S01]  /*0f90*/  IMAD.IADD R19, R19, 0x1, R12 ;  /* 0x0000000113137824 */ /* 0x000fe200078e020c */
[----:B------:R-:W-:Y:S02]  /*0fa0*/  SHF.L.W.U32.HI R24, R24, 0x14, R24 ;  /* 0x0000001418187819 */ /* 0x000fe40000010e18 */
[----:B------:R-:W-:-:S02]  /*0fb0*/  SHF.L.W.U32.HI R15, R15, 0x14, R15 ;  /* 0x000000140f0f7819 */ /* 0x000fc40000010e0f */
[----:B------:R-:W-:Y:S02]  /*0fc0*/  LOP3.LUT R4, R27, R4, RZ, 0x3c, !PT ;  /* 0x000000041b047212 */ /* 0x000fe400078e3cff */
[----:B------:R-:W-:Y:S02]  /*0fd0*/  LOP3.LUT R6, R19, R6, RZ, 0x3c, !PT ;  /* 0x0000000613067212 */ /* 0x000fe400078e3cff */
[----:B------:R-:W-:Y:S02]  /*0fe0*/  IADD3 R30, PT, PT, R24, UR25, R33 ;  /* 0x00000019181e7c10 */ /* 0x000fe4000fffe021 */
[----:B------:R-:W-:Y:S02]  /*0ff0*/  IADD3 R35, PT, PT, R15, R35, R20 ;  /* 0x000000230f237210 */ /* 0x000fe40007ffe014 */
[----:B------:R-:W-:Y:S02]  /*1000*/  PRMT R29, R4, 0x321, R4 ;  /* 0x00000321041d7816 */ /* 0x000fe40000000004 */
[----:B------:R-:W-:-:S02]  /*1010*/  SHF.L.W.U32.HI R25, R6, 0x19, R6 ;  /* 0x0000001906197819 */ /* 0x000fc40000010e06 */
[----:B------:R-:W-:Y:S02]  /*1020*/  LOP3.LUT R16, R30, R16, RZ, 0x3c, !PT ;  /* 0x000000101e107212 */ /* 0x000fe400078e3cff */
[----:B------:R-:W-:Y:S01]  /*1030*/  LOP3.LUT R26, R35, R28, RZ, 0x3c, !PT ;  /* 0x0000001c231a7212 */ /* 0x000fe200078e3cff */
[----:B------:R-:W-:Y:S01]  /*1040*/  IMAD.IADD R6, R37, 0x1, R29 ;  /* 0x0000000125067824 */ /* 0x000fe200078e021d */
[----:B------:R-:W-:Y:S02]  /*1050*/  IADD3 R4, PT, PT, R35, R25, R10 ;  /* 0x0000001923047210 */ /* 0x000fe40007ffe00a */
        /* <DEDUP_REMOVED lines=10> */
[----:B------:R-:W-:Y:S01]  /*1100*/  IADD3 R15, PT, PT, R29, R30, R11 ;  /* 0x0000001e1d0f7210 */ /* 0x000fe20007ffe00b */
        /* <DEDUP_REMOVED lines=36> */
[----:B------:R-:W-:Y:S02]  /*1350*/  IADD3 R14, PT, PT, R32, UR17, R14 ;  /* 0x00000011200e7c10 */ /* 0x000fe4000fffe00e */
[----:B------:R-:W-:Y:S02]  /*1360*/  PRMT R16, R16, 0x321, R16 ;  /* 0x0000032110107816 */ /* 0x000fe40000000010 */
[----:B------:R-:W-:Y:S02]  /*1370*/  PRMT R18, R18, 0x321, R18 ;  /* 0x0000032112127816 */ /* 0x000fe40000000012 */
[----:B------:R-:W-:-:S02]  /*1380*/  LOP3.LUT R19, R26, R19, RZ, 0x3c, !PT ;  /* 0x000000131a137212 */ /* 0x000fc400078e3cff */
[----:B------:R-:W-:Y:S01]  /*1390*/  LOP3.LUT R28, R14, R31, RZ, 0x3c, !PT ;  /* 0x0000001f0e1c7212 */ /* 0x000fe200078e3cff */
[----:B------:R-:W-:Y:S02]  /*13a0*/  IMAD.IADD R31, R27, 0x1, R16 ;  /* 0x000000011b1f7824 */ /* 0x000fe400078e0210 */
[----:B------:R-:W-:Y:S01]  /*13b0*/  IMAD.IADD R24, R29, 0x1, R18 ;  /* 0x000000011d187824 */ /* 0x000fe200078e0212 */
[----:B------:R-:W-:Y:S02]  /*13c0*/  SHF.L.W.U32.HI R29, R19, 0x19, R19 ;  /* 0x00000019131d7819 */ /* 0x000fe40000010e13 */
[----:B------:R-:W-:Y:S02]  /*13d0*/  PRMT R27, R28, 0x1032, R28 ;  /* 0x000010321c1b7816 */ /* 0x000fe4000000001c */
[----:B------:R-:W-:Y:S02]  /*13e0*/  LOP3.LUT R19, R31, R30, RZ, 0x3c, !PT ;  /* 0x0000001e1f137212 */ /* 0x000fe400078e3cff */
[----:B------:R-:W-:-:S02]  /*13f0*/  LOP3.LUT R28, R24, R15, RZ, 0x3c, !PT ;  /* 0x0000000f181c7212 */ /* 0x000fc400078e3cff */
[----:B------:R-:W-:Y:S01]  /*1400*/  IADD3 R25, PT, PT, R29, R25, R20 ;  /* 0x000000191d197210 */ /* 0x000fe20007ffe014 */
[----:B------:R-:W-:Y:S01]  /*1410*/  IMAD.IADD R15, R24, 0x1, R27 ;  /* 0x00000001180f7824 */ /* 0x000fe200078e021b */
[----:B------:R-:W-:Y:S02]  /*1420*/  SHF.L.W.U32.HI R19, R19, 0x19, R19 ;  /* 0x0000001913137819 */ /* 0x000fe40000010e13 */
[----:B------:R-:W-:Y:S02]  /*1430*/  SHF.L.W.U32.HI R24, R28, 0x19, R28 ;  /* 0x000000191c187819 */ /* 0x000fe40000010e1c */
[----:B------:R-:W-:Y:S02]  /*1440*/  LOP3.LUT R30, R25, R6, RZ, 0x3c, !PT ;  /* 0x00000006191e7212 */ /* 0x000fe400078e3cff */
[----:B------:R-:W-:Y:S02]  /*1450*/  LOP3.LUT R6, R15, R32, RZ, 0x3c, !PT ;  /* 0x000000200f067212 */ /* 0x000fe400078e3cff */
[----:B------:R-:W-:-:S02]  /*1460*/  IADD3 R12, PT, PT, R19, UR25, R12 ;  /* 0x00000019130c7c10 */ /* 0x000fc4000fffe00c */
[----:B------:R-:W-:Y:S02]  /*1470*/  IADD3 R28, PT, PT, R24, R4, R7 ;  /* 0x00000004181c7210 */ /* 0x000fe40007ffe007 */
[----:B------:R-:W-:Y:S02]  /*1480*/  PRMT R4, R30, 0x1032, R30 ;  /* 0x000010321e047816 */ /* 0x000fe4000000001e */
[----:B------:R-:W-:Y:S02]  /*1490*/  SHF.L.W.U32.HI R6, R6, 0x14, R6 ;  /* 0x0000001406067819 */ /* 0x000fe40000010e06 */
[----:B------:R-:W-:Y:S01]  /*14a0*/  LOP3.LUT R18, R18, R12, RZ, 0x3c, !PT ;  /* 0x0000000c12127212 */ /* 0x000fe200078e3cff */
[----:B------:R-:W-:Y:S01]  /*14b0*/  IMAD.IADD R30, R31, 0x1, R4 ;  /* 0x000000011f1e7824 */ /* 0x000fe200078e0204 */
[----:B------:R-:W-:Y:S02]  /*14c0*/  LOP3.LUT R16, R28, R16, RZ, 0x3c, !PT ;  /* 0x000000101c107212 */ /* 0x000fe400078e3cff */
        /* <DEDUP_REMOVED lines=10> */
[----:B------:R-:W-:Y:S02]  /*1570*/  LOP3.LUT R24, R13, R24, RZ, 0x3c, !PT ;  /* 0x000000180d187212 */ /* 0x000fe400078e3cff */
[----:B------:R-:W-:Y:S01]  /*1580*/  IADD3 R25, PT, PT, R26, R25, R17 ;  /* 0x000000191a197210 */ /* 0x000fe20007ffe011 */
[----:B------:R-:W-:Y:S01]  /*1590*/  IMAD.IADD R15, R15, 0x1, R16 ;  /* 0x000000010f0f7824 */ /* 0x000fe200078e0210 */
[----:B------:R-:W-:Y:S02]  /*15a0*/  SHF.L.W.U32.HI R27, R19, 0x14, R19 ;  /* 0x00000014131b7819 */ /* 0x000fe40000010e13 */
[----:B------:R-:W-:Y:S02]  /*15b0*/  SHF.L.W.U32.HI R19, R24, 0x14, R24 ;  /* 0x0000001418137819 */ /* 0x000fe40000010e18 */
[----:B------:R-:W-:-:S02]  /*15c0*/  LOP3.LUT R4, R25, R4, RZ, 0x3c, !PT ;  /* 0x0000000419047212 */ /* 0x000fc400078e3cff */
[----:B------:R-:W-:Y:S02]  /*15d0*/  LOP3.LUT R6, R15, R6, RZ, 0x3c, !PT ;  /* 0x000000060f067212 */ /* 0x000fe400078e3cff */
[----:B------:R-:W-:Y:S02]  /*15e0*/  IADD3 R29, PT, PT, R27, R12, R11 ;  /* 0x0000000c1b1d7210 */ /* 0x000fe40007ffe00b */
[----:B------:R-:W-:Y:S02]  /*15f0*/  IADD3 R12, PT, PT, R19, R28, R21 ;  /* 0x0000001c130c7210 */ /* 0x000fe40007ffe015 */
[----:B------:R-:W-:Y:S02]  /*1600*/  PRMT R33, R4, 0x321, R4 ;  /* 0x0000032104217816 */ /* 0x000fe40000000004 */
[----:B------:R-:W-:Y:S02]  /*1610*/  SHF.L.W.U32.HI R34, R6, 0x19, R6 ;  /* 0x0000001906227819 */ /* 0x000fe40000010e06 */
[----:B------:R-:W-:Y:S01]  /*1620*/  LOP3.LUT R28, R29, R32, RZ, 0x3c, !PT ;  /* 0x000000201d1c7212 */ /* 0x000fe200078e3cff */
[----:B------:R-:W-:Y:S01]  /*1630*/  IMAD.IADD R4, R30, 0x1, R33 ;  /* 0x000000011e047824 */ /* 0x000fe200078e0221 */
[----:B------:R-:W-:-:S02]  /*1640*/  LOP3.LUT R31, R12, R31, RZ, 0x3c, !PT ;  /* 0x0000001f0c1f7212 */ /* 0x000fc400078e3cff */
        /* <DEDUP_REMOVED lines=10> */
[----:B------:R-:W-:Y:S01]  /*16f0*/  LOP3.LUT R31, R18, R19, RZ, 0x3c, !PT ;  /* 0x00000013121f7212 */ /* 0x000fe200078e3cff */
[----:B------:R-:W-:Y:S01]  /*1700*/  IMAD.IADD R19, R6, 0x1, R26 ;  /* 0x0000000106137824 */ /* 0x000fe200078e021a */
[----:B------:R-:W-:Y:S02]  /*1710*/  IADD3 R27, PT, PT, R24, R29, R5 ;  /* 0x0000001d181b7210 */ /* 0x000fe40007ffe005 */
[----:B------:R-:W-:Y:S02]  /*1720*/  SHF.L.W.U32.HI R29, R13, 0x19, R13 ;  /* 0x000000190d1d7819 */ /* 0x000fe40000010e0d */
[----:B------:R-:W-:-:S02]  /*1730*/  SHF.L.W.U32.HI R6, R31, 0x19, R31 ;  /* 0x000000191f067819 */ /* 0x000fc40000010e1f */
[----:B------:R-:W-:Y:S02]  /*1740*/  LOP3.LUT R16, R27, R16, RZ, 0x3c, !PT ;  /* 0x000000101b107212 */ /* 0x000fe400078e3cff */
[----:B------:R-:W-:Y:S02]  /*1750*/  LOP3.LUT R34, R19, R34, RZ, 0x3c, !PT ;  /* 0x0000002213227212 */ /* 0x000fe400078e3cff */
[----:B------:R-:W-:Y:S02]  /*1760*/  IADD3 R31, PT, PT, R29, UR21, R14 ;  /* 0x000000151d1f7c10 */ /* 0x000fe4000fffe00e */
[----:B------:R-:W-:Y:S02]  /*1770*/  IADD3 R25, PT, PT, R6, UR22, R25 ;  /* 0x0000001606197c10 */ /* 0x000fe4000fffe019 */
        /* <DEDUP_REMOVED lines=17> */
[----:B------:R-:W-:Y:S02]  /*1890*/  IADD3 R12, PT, PT, R24, UR20, R27 ;  /* 0x00000014180c7c10 */ /* 0x000fe4000fffe01b */
[----:B------:R-:W-:Y:S02]  /*18a0*/  SHF.L.W.U32.HI R27, R29, 0x14, R29 ;  /* 0x000000141d1b7819 */ /* 0x000fe40000010e1d */
[----:B------:R-:W-:-:S02]  /*18b0*/  SHF.L.W.U32.HI R28, R28, 0x14, R28 ;  /* 0x000000141c1c7819 */ /* 0x000fc40000010e1c */
[----:B------:R-:W-:Y:S02]  /*18c0*/  LOP3.LUT R29, R12, R33, RZ, 0x3c, !PT ;  /* 0x000000210c1d7212 */ /* 0x000fe400078e3cff */
[----:B------:R-:W-:Y:S02]  /*18d0*/  LOP3.LUT R35, R6, R35, RZ, 0x3c, !PT ;  /* 0x0000002306237212 */ /* 0x000fe400078e3cff */
[----:B------:R-:W-:Y:S02]  /*18e0*/  IADD3 R26, PT, PT, R27, R31, R8 ;  /* 0x0000001f1b1a7210 */ /* 0x000fe40007ffe008 */
        /* <DEDUP_REMOVED lines=16> */
[C---:B------:R-:W-:Y:S01]  /*19f0*/  LOP3.LUT R15, R14.reuse, R28, RZ, 0x3c, !PT ;  /* 0x0000001c0e0f7212 */ /* 0x040fe200078e3cff */
[----:B------:R-:W-:Y:S01]  /*1a00*/  IMAD.IADD R14, R14, 0x1, R29 ;  /* 0x000000010e0e7824 */ /* 0x000fe200078e021d */
[----:B------:R-:W-:Y:S02]  /*1a10*/  IADD3 R27, PT, PT, R26, R33, R21 ;  /* 0x000000211a1b7210 */ /* 0x000fe40007ffe015 */
        /* <DEDUP_REMOVED lines=35> */
[----:B------:R-:W-:Y:S02]  /*1c50*/  IADD3 R4, PT, PT, R31, UR23, R30 ;  /* 0x000000171f047c10 */ /* 0x000fe4000fffe01e */
[----:B------:R-:W-:-:S02]  /*1c60*/  PRMT R28, R33, 0x321, R33 ;  /* 0x00000321211c7816 */ /* 0x000fc40000000021 */
[----:B------:R-:W-:Y:S02]  /*1c70*/  PRMT R33, R32, 0x321, R32 ;  /* 0x0000032120217816 */ /* 0x000fe40000000020 */
[----:B------:R-:W-:Y:S02]  /*1c80*/  LOP3.LUT R26, R6, R26, RZ, 0x3c, !PT ;  /* 0x0000001a061a7212 */ /* 0x000fe400078e3cff */
[----:B------:R-:W-:Y:S01]  /*1c90*/  LOP3.LUT R31, R4, R13, RZ, 0x3c, !PT ;  /* 0x0000000d041f7212 */ /* 0x000fe200078e3cff */
[----:B------:R-:W-:Y:S02]  /*1ca0*/  IMAD.IADD R13, R29, 0x1, R28 ;  /* 0x000000011d0d7824 */ /* 0x000fe400078e021c */
[----:B------:R-:W-:Y:S01]  /*1cb0*/  IMAD.IADD R32, R18, 0x1, R33 ;  /* 0x0000000112207824 */ /* 0x000fe200078e0221 */
[----:B------:R-:W-:Y:S02]  /*1cc0*/  SHF.L.W.U32.HI R26, R26, 0x19, R26 ;  /* 0x000000191a1a7819 */ /* 0x000fe40000010e1a */
[----:B------:R-:W-:-:S02]  /*1cd0*/  PRMT R31, R31, 0x1032, R31 ;  /* 0x000010321f1f7816 */ /* 0x000fc4000000001f */
[C---:B------:R-:W-:Y:S02]  /*1ce0*/  LOP3.LUT R24, R13.reuse, R24, RZ, 0x3c, !PT ;  /* 0x000000180d187212 */ /* 0x040fe400078e3cff */
[----:B------:R-:W-:Y:S01]  /*1cf0*/  LOP3.LUT R18, R32, R15, RZ, 0x3c, !PT ;  /* 0x0000000f20127212 */ /* 0x000fe200078e3cff */
[----:B------:R-:W-:Y:S01]  /*1d00*/  IMAD.IADD R13, R13, 0x1, R31 ;  /* 0x000000010d0d7824 */ /* 0x000fe200078e021f */
[----:B------:R-:W-:Y:S02]  /*1d10*/  IADD3 R12, PT, PT, R26, UR22, R12 ;  /* 0x000000161a0c7c10 */ /* 0x000fe4000fffe00c */
[----:B------:R-:W-:Y:S02]  /*1d20*/  SHF.L.W.U32.HI R15, R24, 0x19, R24 ;  /* 0x00000019180f7819 */ /* 0x000fe40000010e18 */
[----:B------:R-:W-:Y:S02]  /*1d30*/  SHF.L.W.U32.HI R18, R18, 0x19, R18 ;  /* 0x0000001912127819 */ /* 0x000fe40000010e12 */
[----:B------:R-:W-:-:S02]  /*1d40*/  LOP3.LUT R19, R12, R19, RZ, 0x3c, !PT ;  /* 0x000000130c137212 */ /* 0x000fc400078e3cff */
[----:B------:R-:W-:Y:S02]  /*1d50*/  LOP3.LUT R25, R13, R30, RZ, 0x3c, !PT ;  /* 0x0000001e0d197212 */ /* 0x000fe400078e3cff */
[----:B------:R-:W-:Y:S02]  /*1d60*/  IADD3 R16, PT, PT, R15, UR24, R16 ;  /* 0x000000180f107c10 */ /* 0x000fe4000fffe010 */
[----:B------:R-:W-:Y:S02]  /*1d70*/  IADD3 R24, PT, PT, R18, R27, R8 ;  /* 0x0000001b12187210 */ /* 0x000fe40007ffe008 */
        /* <DEDUP_REMOVED lines=70> */
[----:B------:R-:W-:Y:S02]  /*21e0*/  IADD3 R30, PT, PT, R24, UR22, R29 ;  /* 0x00000016181e7c10 */ /* 0x000fe4000fffe01d */
        /* <DEDUP_REMOVED lines=16> */
[----:B------:R-:W-:Y:S01]  /*22f0*/  LOP3.LUT R16, R31, R18, RZ, 0x3c, !PT ;  /* 0x000000121f107212 */ /* 0x000fe200078e3cff */
[----:B------:R-:W-:Y:S01]  /*2300*/  IMAD.IADD R14, R35, 0x1, R28 ;  /* 0x00000001230e7824 */ /* 0x000fe200078e021c */
[----:B------:R-:W-:Y:S02]  /*2310*/  IADD3 R12, PT, PT, R27, R30, R8 ;  /* 0x0000001e1b0c7210 */ /* 0x000fe40007ffe008 */
        /* <DEDUP_REMOVED lines=9> */
[----:B------:R-:W-:Y:S01]  /*23b0*/  LOP3.LUT R32, R24, R25, RZ, 0x3c, !PT ;  /* 0x0000001918207212 */ /* 0x000fe200078e3cff */
        /* <DEDUP_REMOVED lines=11> */
[----:B------:R-:W-:Y:S01]  /*2470*/  LOP3.LUT R16, R13, R16, RZ, 0x3c, !PT ;  /* 0x000000100d107212 */ /* 0x000fe200078e3cff */
[----:B------:R-:W-:Y:S01]  /*2480*/  IMAD.IADD R14, R14, 0x1, R31 ;  /* 0x000000010e0e7824 */ /* 0x000fe200078e021f */
[----:B------:R-:W-:Y:S02]  /*2490*/  IADD3 R12, PT, PT, R33, UR17, R12 ;  /* 0x00000011210c7c10 */ /* 0x000fe4000fffe00c */
        /* <DEDUP_REMOVED lines=28> */
[----:B------:R-:W-:Y:S02]  /*2660*/  IADD3 R25, PT, PT, R6, R25, R10 ;  /* 0x0000001906197210 */ /* 0x000fe40007ffe00a */
[----:B------:R-:W-:Y:S02]  /*2670*/  IADD3 R15, PT, PT, R13, UR22, R12 ;  /* 0x000000160d0f7c10 */ /* 0x000fe4000fffe00c */
[----:B------:R-:W-:Y:S02]  /*2680*/  PRMT R4, R31, 0x1032, R31 ;  /* 0x000010321f047816 */ /* 0x000fe4000000001f */
[----:B------:R-:W-:-:S02]  /*2690*/  SHF.L.W.U32.HI R19, R19, 0x14, R19 ;  /* 0x0000001413137819 */ /* 0x000fc40000010e13 */
[----:B------:R-:W-:Y:S01]  /*26a0*/  LOP3.LUT R16, R25, R16, RZ, 0x3c, !PT ;  /* 0x0000001019107212 */ /* 0x000fe200078e3cff */
[----:B------:R-:W-:Y:S01]  /*26b0*/  IMAD.IADD R27, R27, 0x1, R4 ;  /* 0x000000011b1b7824 */ /* 0x000fe200078e0204 */
[----:B------:R-:W-:Y:S02]  /*26c0*/  LOP3.LUT R18, R18, R15, RZ, 0x3c, !PT ;  /* 0x0000000f12127212 */ /* 0x000fe400078e3cff */
[----:B------:R-:W-:Y:S02]  /*26d0*/  IADD3 R28, PT, PT, R19, R28, R21 ;  /* 0x0000001c131c7210 */ /* 0x000fe40007ffe015 */
[----:B------:R-:W-:Y:S02]  /*26e0*/  PRMT R31, R16, 0x1032, R16 ;  /* 0x00001032101f7816 */ /* 0x000fe40000000010 */
[----:B------:R-:W-:Y:S02]  /*26f0*/  PRMT R29, R18, 0x1032, R18 ;  /* 0x00001032121d7816 */ /* 0x000fe40000000012 */
[----:B------:R-:W-:-:S02]  /*2700*/  LOP3.LUT R21, R27, R24, RZ, 0x3c, !PT ;  /* 0x000000181b157212 */ /* 0x000fc400078e3cff */
[----:B------:R-:W-:Y:S01]  /*2710*/  LOP3.LUT R10, R28, R5, RZ, 0x3c, !PT ;  /* 0x000000051c0a7212 */ /* 0x000fe200078e3cff */
[----:B------:R-:W-:Y:S01]  /*2720*/  IMAD.IADD R5, R30, 0x1, R31 ;  /* 0x000000011e057824 */ /* 0x000fe200078e021f */
[----:B------:R-:W-:Y:S01]  /*2730*/  SHF.L.W.U32.HI R21, R21, 0x14, R21 ;  /* 0x0000001415157819 */ /* 0x000fe20000010e15 */
[----:B------:R-:W-:Y:S01]  /*2740*/  IMAD.IADD R14, R14, 0x1, R29 ;  /* 0x000000010e0e7824 */ /* 0x000fe200078e021d */
[----:B------:R-:W-:Y:S02]  /*2750*/  PRMT R10, R10, 0x321, R10 ;  /* 0x000003210a0a7816 */ /* 0x000fe4000000000a */
[----:B------:R-:W-:Y:S02]  /*2760*/  LOP3.LUT R24, R5, R6, RZ, 0x3c, !PT ;  /* 0x0000000605187212 */ /* 0x000fe400078e3cff */
[----:B------:R-:W-:Y:S02]  /*2770*/  LOP3.LUT R13, R14, R13, RZ, 0x3c, !PT ;  /* 0x0000000d0e0d7212 */ /* 0x000fe400078e3cff */
[----:B------:R-:W-:Y:S01]  /*2780*/  IADD3 R6, PT, PT, R21, R26, R11 ;  /* 0x0000001a15067210 */ /* 0x000fe20007ffe00b */
[----:B------:R-:W-:Y:S01]  /*2790*/  IMAD.IADD R26, R9, 0x1, R10 ;  /* 0x00000001091a7824 */ /* 0x000fe200078e020a */
[----:B------:R-:W-:-:S02]  /*27a0*/  SHF.L.W.U32.HI R18, R13, 0x14, R13 ;  /* 0x000000140d127819 */ /* 0x000fc40000010e0d */
[----:B------:R-:W-:Y:S02]  /*27b0*/  SHF.L.W.U32.HI R24, R24, 0x14, R24 ;  /* 0x0000001418187819 */ /* 0x000fe40000010e18 */
[----:B------:R-:W-:Y:S02]  /*27c0*/  LOP3.LUT R4, R6, R4, RZ, 0x3c, !PT ;  /* 0x0000000406047212 */ /* 0x000fe400078e3cff */
[----:B------:R-:W-:Y:S02]  /*27d0*/  LOP3.LUT R19, R26, R19, RZ, 0x3c, !PT ;  /* 0x000000131a137212 */ /* 0x000fe400078e3cff */
[----:B------:R-:W-:Y:S02]  /*27e0*/  IADD3 R8, PT, PT, R18, R15, R8 ;  /* 0x0000000f12087210 */ /* 0x000fe40007ffe008 */
[----:B------:R-:W-:Y:S02]  /*27f0*/  IADD3 R12, PT, PT, R24, UR23, R25 ;  /* 0x00000017180c7c10 */ /* 0x000fe4000fffe019 */
[----:B------:R-:W-:-:S02]  /*2800*/  PRMT R9, R4, 0x321, R4 ;  /* 0x0000032104097816 */ /* 0x000fc40000000004 */
[----:B------:R-:W-:Y:S02]  /*2810*/  SHF.L.W.U32.HI R25, R19, 0x19, R19 ;  /* 0x0000001913197819 */ /* 0x000fe40000010e13 */
[----:B------:R-:W-:Y:S01]  /*2820*/  LOP3.LUT R16, R8, R29, RZ, 0x3c, !PT ;  /* 0x0000001d08107212 */ /* 0x000fe200078e3cff */
[----:B------:R-:W-:Y:S01]  /*2830*/  IMAD.IADD R34, R27, 0x1, R9 ;  /* 0x000000011b227824 */ /* 0x000fe200078e0209 */
[----:B------:R-:W-:Y:S02]  /*2840*/  IADD3 R4, PT, PT, R12, UR24, R25 ;  /* 0x000000180c047c10 */ /* 0x000fe4000fffe019 */
[----:B------:R-:W-:Y:S02]  /*2850*/  PRMT R16, R16, 0x321, R16 ;  /* 0x0000032110107816 */ /* 0x000fe40000000010 */
[----:B------:R-:W-:Y:S02]  /*2860*/  LOP3.LUT R11, R4, R9, RZ, 0x3c, !PT ;  /* 0x00000009040b7212 */ /* 0x000fe400078e3cff */
[----:B------:R-:W-:Y:S01]  /*2870*/  LOP3.LUT R21, R34, R21, RZ, 0x3c, !PT ;  /* 0x0000001522157212 */ /* 0x000fe200078e3cff */
[----:B------:R-:W-:Y:S01]  /*2880*/  IMAD.IADD R14, R14, 0x1, R16 ;  /* 0x000000010e0e7824 */ /* 0x000fe200078e0210 */
[----:B------:R-:W-:-:S02]  /*2890*/  PRMT R11, R11, 0x1032, R11 ;  /* 0x000010320b0b7816 */ /* 0x000fc4000000000b */
[----:B------:R-:W-:Y:S02]  /*28a0*/  SHF.L.W.U32.HI R9, R21, 0x19, R21 ;  /* 0x0000001915097819 */ /* 0x000fe40000010e15 */
[C---:B------:R-:W-:Y:S01]  /*28b0*/  LOP3.LUT R19, R14.reuse, R18, RZ, 0x3c, !PT ;  /* 0x000000120e137212 */ /* 0x040fe200078e3cff */
[----:B------:R-:W-:Y:S01]  /*28c0*/  IMAD.IADD R18, R14, 0x1, R11 ;  /* 0x000000010e127824 */ /* 0x000fe200078e020b */
[----:B------:R-:W-:Y:S02]  /*28d0*/  LOP3.LUT R31, R12, R31, RZ, 0x3c, !PT ;  /* 0x0000001f0c1f7212 */ /* 0x000fe400078e3cff */
[----:B------:R-:W-:Y:S01]  /*28e0*/  IADD3 R15, PT, PT, R9, UR20, R8 ;  /* 0x00000014090f7c10 */ /* 0x000fe2000fffe008 */
[----:B------:R-:W0:Y:S01]  /*28f0*/  LDC.64 R12, c[0x0][0x380] ;  /* 0x0000e000ff0c7b82 */ /* 0x000e220000000a00 */
[----:B------:R-:W-:Y:S02]  /*2900*/  PRMT R27, R31, 0x321, R31 ;  /* 0x000003211f1b7816 */ /* 0x000fe4000000001f */
[----:B------:R-:W-:-:S02]  /*2910*/  SHF.L.W.U32.HI R19, R19, 0x19, R19 ;  /* 0x0000001913137819 */ /* 0x000fc40000010e13 */
[----:B------:R-:W-:Y:S02]  /*2920*/  LOP3.LUT R10, R15, R10, RZ, 0x3c, !PT ;  /* 0x0000000a0f0a7212 */ /* 0x000fe400078e3cff */
[----:B------:R-:W-:Y:S01]  /*2930*/  LOP3.LUT R25, R18, R25, RZ, 0x3c, !PT ;  /* 0x0000001912197212 */ /* 0x000fe200078e3cff */
[----:B------:R-:W-:Y:S01]  /*2940*/  IMAD.IADD R5, R5, 0x1, R27 ;  /* 0x0000000105057824 */ /* 0x000fe200078e021b */
[----:B------:R-:W-:Y:S02]  /*2950*/  IADD3 R28, PT, PT, R19, R28, R20 ;  /* 0x0000001c131c7210 */ /* 0x000fe40007ffe014 */
[----:B------:R-:W-:Y:S02]  /*2960*/  PRMT R29, R10, 0x1032, R10 ;  /* 0x000010320a1d7816 */ /* 0x000fe4000000000a */
[----:B------:R-:W-:Y:S02]  /*2970*/  SHF.L.W.U32.HI R30, R25, 0x14, R25 ;  /* 0x00000014191e7819 */ /* 0x000fe40000010e19 */
[----:B------:R-:W-:Y:S01]  /*2980*/  LOP3.LUT R25, R27, R28, RZ, 0x3c, !PT ;  /* 0x0000001c1b197212 */ /* 0x000fe200078e3cff */
[----:B------:R-:W-:Y:S01]  /*2990*/  IMAD.IADD R14, R5, 0x1, R29 ;  /* 0x00000001050e7824 */ /* 0x000fe200078e021d */
[----:B------:R-:W-:-:S02]  /*29a0*/  IADD3 R20, PT, PT, R30, R4, R7 ;  /* 0x000000041e147210 */ /* 0x000fc40007ffe007 */
[----:B------:R-:W-:Y:S02]  /*29b0*/  LOP3.LUT R21, R5, R24, RZ, 0x3c, !PT ;  /* 0x0000001805157212 */ /* 0x000fe400078e3cff */
[----:B------:R-:W-:Y:S02]  /*29c0*/  PRMT R25, R25, 0x1032, R25 ;  /* 0x0000103219197816 */ /* 0x000fe40000000019 */
[----:B------:R-:W-:Y:S02]  /*29d0*/  LOP3.LUT R27, R20, R11, RZ, 0x3c, !PT ;  /* 0x0000000b141b7212 */ /* 0x000fe400078e3cff */
[----:B------:R-:W-:Y:S02]  /*29e0*/  SHF.L.W.U32.HI R21, R21, 0x19, R21 ;  /* 0x0000001915157819 */ /* 0x000fe40000010e15 */
[----:B------:R-:W-:Y:S01]  /*29f0*/  LOP3.LUT R24, R14, R9, RZ, 0x3c, !PT ;  /* 0x000000090e187212 */ /* 0x000fe200078e3cff */
[----:B------:R-:W-:Y:S01]  /*2a00*/  IMAD.IADD R34, R34, 0x1, R25 ;  /* 0x0000000122227824 */ /* 0x000fe200078e0219 */
[----:B------:R-:W-:Y:S01]  /*2a10*/  PRMT R27, R27, 0x321, R27 ;  /* 0x000003211b1b7816 */ /* 0x000fe2000000001b */
[----:B0-----:R-:W2:Y:S01]  /*2a20*/  LDG.E.128 R8, desc[UR18][R12.64+0x40] ;  /* 0x000040120c087981 */ /* 0x001ea2000c1e1d00 */
[----:B------:R-:W-:-:S02]  /*2a30*/  IADD3 R31, PT, PT, R21, R6, R17 ;  /* 0x00000006151f7210 */ /* 0x000fc40007ffe011 */
[----:B------:R-:W-:Y:S01]  /*2a40*/  SHF.L.W.U32.HI R24, R24, 0x14, R24 ;  /* 0x0000001418187819 */ /* 0x000fe20000010e18 */
[----:B------:R-:W-:Y:S01]  /*2a50*/  IMAD.IADD R17, R18, 0x1, R27 ;  /* 0x0000000112117824 */ /* 0x000fe200078e021b */
[----:B------:R-:W-:Y:S01]  /*2a60*/  LOP3.LUT R16, R31, R16, RZ, 0x3c, !PT ;  /* 0x000000101f107212 */ /* 0x000fe200078e3cff */
[----:B------:R-:W3:Y:S01]  /*2a70*/  LDG.E.128 R4, desc[UR18][R12.64+0x60] ;  /* 0x000060120c047981 */ /* 0x000ee2000c1e1d00 */
[----:B------:R-:W-:Y:S02]  /*2a80*/  LOP3.LUT R19, R34, R19, RZ, 0x3c, !PT ;  /* 0x0000001322137212 */ /* 0x000fe400078e3cff */
[----:B------:R-:W-:Y:S02]  /*2a90*/  IADD3 R32, PT, PT, R24, UR25, R15 ;  /* 0x0000001918207c10 */ /* 0x000fe4000fffe00f */
[----:B------:R-:W-:Y:S02]  /*2aa0*/  PRMT R35, R16, 0x1032, R16 ;  /* 0x0000103210237816 */ /* 0x000fe40000000010 */
[----:B------:R-:W-:-:S02]  /*2ab0*/  LOP3.LUT R15, R32, R29, RZ, 0x3c, !PT ;  /* 0x0000001d200f7212 */ /* 0x000fc400078e3cff */
[----:B------:R-:W-:Y:S02]  /*2ac0*/  SHF.L.W.U32.HI R33, R19, 0x14, R19 ;  /* 0x0000001413217819 */ /* 0x000fe40000010e13 */
[----:B------:R-:W-:Y:S02]  /*2ad0*/  LOP3.LUT R29, R17, R30, RZ, 0x3c, !PT ;  /* 0x0000001e111d7212 */ /* 0x000fe400078e3cff */
[----:B------:R-:W-:Y:S02]  /*2ae0*/  LOP3.LUT R32, R32, R17, RZ, 0x3c, !PT ;  /* 0x0000001120207212 */ /* 0x000fe400078e3cff */
[----:B------:R-:W4:Y:S01]  /*2af0*/  LDG.E.128 R16, desc[UR18][R12.64+0x50] ;  /* 0x000050120c107981 */ /* 0x000f22000c1e1d00 */
[----:B------:R-:W-:Y:S01]  /*2b00*/  IMAD.IADD R26, R26, 0x1, R35 ;  /* 0x000000011a1a7824 */ /* 0x000fe200078e0223 */
[----:B------:R-:W-:-:S04]  /*2b10*/  IADD3 R28, PT, PT, R33, UR17, R28 ;  /* 0x00000011211c7c10 */ /* 0x000fc8000fffe01c */
[----:B------:R-:W-:Y:S02]  /*2b20*/  LOP3.LUT R25, R28, R25, RZ, 0x3c, !PT ;  /* 0x000000191c197212 */ /* 0x000fe400078e3cff */
[----:B------:R-:W-:Y:S02]  /*2b30*/  LOP3.LUT R21, R26, R21, RZ, 0x3c, !PT ;  /* 0x000000151a157212 */ /* 0x000fe400078e3cff */
[----:B------:R-:W-:Y:S02]  /*2b40*/  PRMT R25, R25, 0x321, R25 ;  /* 0x0000032119197816 */ /* 0x000fe40000000019 */
[----:B------:R-:W-:-:S03]  /*2b50*/  SHF.L.W.U32.HI R30, R21, 0x14, R21 ;  /* 0x00000014151e7819 */ /* 0x000fc60000010e15 */
[----:B------:R-:W-:Y:S01]  /*2b60*/  IMAD.IADD R34, R34, 0x1, R25 ;  /* 0x0000000122227824 */ /* 0x000fe200078e0219 */
[----:B------:R-:W-:Y:S02]  /*2b70*/  IADD3 R36, PT, PT, R30, UR21, R31 ;  /* 0x000000151e247c10 */ /* 0x000fe4000fffe01f */
[----:B------:R-:W-:Y:S02]  /*2b80*/  PRMT R15, R15, 0x321, R15 ;  /* 0x000003210f0f7816 */ /* 0x000fe4000000000f */
[----:B------:R-:W-:Y:S02]  /*2b90*/  LOP3.LUT R31, R36, R35, RZ, 0x3c, !PT ;  /* 0x00000023241f7212 */ /* 0x000fe400078e3cff */
[----:B------:R-:W-:Y:S02]  /*2ba0*/  LOP3.LUT R21, R34, R33, RZ, 0x3c, !PT ;  /* 0x0000002122157212 */ /* 0x000fe400078e3cff */
[----:B------:R-:W-:Y:S02]  /*2bb0*/  LOP3.LUT R35, R36, R34, RZ, 0x3c, !PT ;  /* 0x0000002224237212 */ /* 0x000fe400078e3cff */
[----:B------:R-:W-:Y:S01]  /*2bc0*/  SHF.L.W.U32.HI R34, R29, 0x19, R29 ;  /* 0x000000191d227819 */ /* 0x000fe20000010e1d */
[----:B------:R-:W-:-:S03]  /*2bd0*/  IMAD.IADD R33, R14, 0x1, R15 ;  /* 0x000000010e217824 */ /* 0x000fc600078e020f */
[----:B------:R-:W-:Y:S02]  /*2be0*/  LOP3.LUT R29, R34, R15, RZ, 0x3c, !PT ;  /* 0x0000000f221d7212 */ /* 0x000fe400078e3cff */
[----:B------:R-:W5:Y:S01]  /*2bf0*/  LDG.E.128 R12, desc[UR18][R12.64+0x70] ;  /* 0x000070120c0c7981 */ /* 0x000f62000c1e1d00 */
[----:B------:R-:W-:-:S05]  /*2c00*/  PRMT R31, R31, 0x321, R31 ;  /* 0x000003211f1f7816 */ /* 0x000fca000000001f */
[----:B------:R-:W-:-:S05]  /*2c10*/  IMAD.IADD R37, R26, 0x1, R31 ;  /* 0x000000011a257824 */ /* 0x000fca00078e021f */
[----:B------:R-:W-:-:S04]  /*2c20*/  LOP3.LUT R36, R37, R28, RZ, 0x3c, !PT ;  /* 0x0000001c25247212 */ /* 0x000fc800078e3cff */
[----:B------:R-:W-:Y:S02]  /*2c30*/  IADD3 R36, PT, PT, R22, R36, R29 ;  /* 0x0000002416247210 */ /* 0x000fe40007ffe01d */
[----:B------:R-:W-:Y:S02]  /*2c40*/  SHF.L.W.U32.HI R26, R21, 0x19, R21 ;  /* 0x00000019151a7819 */ /* 0x000fe40000010e15 */
[----:B------:R-:W-:Y:S02]  /*2c50*/  LOP3.LUT R24, R33, R24, RZ, 0x3c, !PT ;  /* 0x0000001821187212 */ /* 0x000fe400078e3cff */
[----:B------:R-:W-:Y:S02]  /*2c60*/  PRMT R21, R36, 0x1032, R36 ;  /* 0x0000103224157816 */ /* 0x000fe40000000024 */
[----:B------:R-:W-:-:S03]  /*2c70*/  SHF.L.W.U32.HI R24, R24, 0x19, R24 ;  /* 0x0000001918187819 */ /* 0x000fc60000010e18 */
[----:B------:R-:W-:Y:S01]  /*2c80*/  VIADD R28, R21, 0x6a09e667 ;  /* 0x6a09e667151c7836 */ /* 0x000fe20000000000 */
[----:B------:R-:W-:Y:S02]  /*2c90*/  LOP3.LUT R30, R37, R30, RZ, 0x3c, !PT ;  /* 0x0000001e251e7212 */ /* 0x000fe400078e3cff */
[----:B------:R-:W-:Y:S02]  /*2ca0*/  LOP3.LUT R27, R24, R27, RZ, 0x3c, !PT ;  /* 0x0000001b181b7212 */ /* 0x000fe400078e3cff */
[----:B------:R-:W-:Y:S02]  /*2cb0*/  LOP3.LUT R29, R28, R29, RZ, 0x3c, !PT ;  /* 0x0000001d1c1d7212 */ /* 0x000fe400078e3cff */
[----:B------:R-:W-:Y:S02]  /*2cc0*/  SHF.L.W.U32.HI R30, R30, 0x19, R30 ;  /* 0x000000191e1e7819 */ /* 0x000fe40000010e1e */
[----:B------:R-:W-:Y:S02]  /*2cd0*/  SHF.L.W.U32.HI R29, R29, 0x14, R29 ;  /* 0x000000141d1d7819 */ /* 0x000fe40000010e1d */
[----:B------:R-:W-:-:S02]  /*2ce0*/  LOP3.LUT R20, R33, R20, RZ, 0x3c, !PT ;  /* 0x0000001421147212 */ /* 0x000fc400078e3cff */
[----:B------:R-:W-:Y:S02]  /*2cf0*/  LOP3.LUT R37, R31, R26, RZ, 0x3c, !PT ;  /* 0x0000001a1f257212 */ /* 0x000fe400078e3cff */
[----:B------:R-:W-:Y:S02]  /*2d00*/  LOP3.LUT R25, R30, R25, RZ, 0x3c, !PT ;  /* 0x000000191e197212 */ /* 0x000fe400078e3cff */
[----:B------:R-:W-:-:S04]  /*2d10*/  IADD3 R36, PT, PT, R29, R23, R36 ;  /* 0x000000171d247210 */ /* 0x000fc80007ffe024 */
[----:B------:R-:W-:-:S04]  /*2d20*/  LOP3.LUT R33, R36, R21, RZ, 0x3c, !PT ;  /* 0x0000001524217212 */ /* 0x000fc800078e3cff */
[----:B------:R-:W-:-:S05]  /*2d30*/  PRMT R33, R33, 0x321, R33 ;  /* 0x0000032121217816 */ /* 0x000fca0000000021 */
[----:B------:R-:W-:-:S05]  /*2d40*/  IMAD.IADD R28, R28, 0x1, R33 ;  /* 0x000000011c1c7824 */ /* 0x000fca00078e0221 */
[----:B------:R-:W-:-:S04]  /*2d50*/  LOP3.LUT R29, R28, R29, RZ, 0x3c, !PT ;  /* 0x0000001d1c1d7212 */ /* 0x000fc800078e3cff */
[----:B------:R-:W-:Y:S02]  /*2d60*/  SHF.L.W.U32.HI R29, R29, 0x19, R29 ;  /* 0x000000191d1d7819 */ /* 0x000fe40000010e1d */
[----:B--2---:R-:W-:-:S04]  /*2d70*/  IADD3 R35, PT, PT, R10, R27, R35 ;  /* 0x0000001b0a237210 */ /* 0x004fc80007ffe023 */
[----:B------:R-:W-:Y:S02]  /*2d80*/  LOP3.LUT R24, R35, 0x40, RZ, 0x3c, !PT ;  /* 0x0000004023187812 */ /* 0x000fe400078e3cff */
[----:B------:R-:W-:Y:S02]  /*2d90*/  IADD3 R32, PT, PT, R8, R37, R32 ;  /* 0x0000002508207210 */ /* 0x000fe40007ffe020 */
[----:B------:R-:W-:Y:S02]  /*2da0*/  PRMT R24, R24, 0x1032, R24 ;  /* 0x0000103218187816 */ /* 0x000fe40000000018 */
[----:B------:R-:W-:-:S03]  /*2db0*/  PRMT R21, R32, 0x1032, R32 ;  /* 0x0000103220157816 */ /* 0x000fc60000000020 */
[----:B------:R-:W-:Y:S01]  /*2dc0*/  VIADD R26, R24, 0x3c6ef372 ;  /* 0x3c6ef372181a7836 */ /* 0x000fe20000000000 */
[----:B----4-:R-:W-:-:S04]  /*2dd0*/  IADD3 R20, PT, PT, R16, R25, R20 ;  /* 0x0000001910147210 */ /* 0x010fc80007ffe014 */
[----:B------:R-:W-:Y:S01]  /*2de0*/  PRMT R31, R20, 0x1032, R20 ;  /* 0x00001032141f7816 */ /* 0x000fe20000000014 */
[----:B------:R-:W-:Y:S01]  /*2df0*/  VIADD R30, R21, 0xbb67ae85 ;  /* 0xbb67ae85151e7836 */ /* 0x000fe20000000000 */
[----:B---3--:R-:W-:-:S03]  /*2e00*/  R2UR UR5, R6 ;  /* 0x00000000060572ca */ /* 0x008fc600000e0000 */
[----:B------:R-:W-:Y:S01]  /*2e10*/  VIADD R6, R31, 0xa54ff53a ;  /* 0xa54ff53a1f067836 */ /* 0x000fe20000000000 */
[----:B------:R-:W-:Y:S02]  /*2e20*/  LOP3.LUT R27, R26, R27, RZ, 0x3c, !PT ;  /* 0x0000001b1a1b7212 */ /* 0x000fe400078e3cff */
[----:B------:R-:W-:Y:S02]  /*2e30*/  LOP3.LUT R37, R30, R37, RZ, 0x3c, !PT ;  /* 0x000000251e257212 */ /* 0x000fe400078e3cff */
[----:B------:R-:W-:Y:S02]  /*2e40*/  LOP3.LUT R34, R6, R25, RZ, 0x3c, !PT ;  /* 0x0000001906227212 */ /* 0x000fe400078e3cff */
[----:B------:R-:W-:Y:S02]  /*2e50*/  SHF.L.W.U32.HI R25, R27, 0x14, R27 ;  /* 0x000000141b197819 */ /* 0x000fe40000010e1b */
[----:B------:R-:W-:Y:S02]  /*2e60*/  SHF.L.W.U32.HI R37, R37, 0x14, R37 ;  /* 0x0000001425257819 */ /* 0x000fe40000010e25 */
[----:B------:R-:W-:-:S02]  /*2e70*/  SHF.L.W.U32.HI R34, R34, 0x14, R34 ;  /* 0x0000001422227819 */ /* 0x000fc40000010e22 */
[----:B------:R-:W-:Y:S02]  /*2e80*/  IADD3 R35, PT, PT, R25, R11, R35 ;  /* 0x0000000b19237210 */ /* 0x000fe40007ffe023 */
[----:B------:R-:W-:Y:S02]  /*2e90*/  IADD3 R32, PT, PT, R37, R9, R32 ;  /* 0x0000000925207210 */ /* 0x000fe40007ffe020 */
[----:B------:R-:W-:Y:S02]  /*2ea0*/  IADD3 R20, PT, PT, R34, R17, R20 ;  /* 0x0000001122147210 */ /* 0x000fe40007ffe014 */
[----:B------:R-:W-:Y:S02]  /*2eb0*/  LOP3.LUT R27, R35, R24, RZ, 0x3c, !PT ;  /* 0x00000018231b7212 */ /* 0x000fe400078e3cff */
[----:B------:R-:W-:Y:S02]  /*2ec0*/  LOP3.LUT R21, R32, R21, RZ, 0x3c, !PT ;  /* 0x0000001520157212 */ /* 0x000fe400078e3cff */
[----:B------:R-:W-:-:S02]  /*2ed0*/  LOP3.LUT R31, R20, R31, RZ, 0x3c, !PT ;  /* 0x0000001f141f7212 */ /* 0x000fc400078e3cff */
[----:B------:R-:W-:Y:S02]  /*2ee0*/  PRMT R27, R27, 0x321, R27 ;  /* 0x000003211b1b7816 */ /* 0x000fe4000000001b */
[----:B-----5:R-:W-:Y:S02]  /*2ef0*/  IADD3 R20, PT, PT, R12, R20, R29 ;  /* 0x000000140c147210 */ /* 0x020fe40007ffe01d */
[----:B------:R-:W-:Y:S01]  /*2f00*/  PRMT R21, R21, 0x321, R21 ;  /* 0x0000032115157816 */ /* 0x000fe20000000015 */
[----:B------:R-:W-:Y:S01]  /*2f10*/  IMAD.IADD R26, R26, 0x1, R27 ;  /* 0x000000011a1a7824 */ /* 0x000fe200078e021b */
[----:B------:R-:W-:Y:S02]  /*2f20*/  PRMT R31, R31, 0x321, R31 ;  /* 0x000003211f1f7816 */ /* 0x000fe4000000001f */
[----:B------:R-:W-:Y:S01]  /*2f30*/  LOP3.LUT R27, R20, R27, RZ, 0x3c, !PT ;  /* 0x0000001b141b7212 */ /* 0x000fe200078e3cff */
[----:B------:R-:W-:Y:S01]  /*2f40*/  IMAD.IADD R30, R30, 0x1, R21 ;  /* 0x000000011e1e7824 */ /* 0x000fe200078e0215 */
[----:B------:R-:W-:Y:S01]  /*2f50*/  LOP3.LUT R25, R26, R25, RZ, 0x3c, !PT ;  /* 0x000000191a197212 */ /* 0x000fe200078e3cff */
[----:B------:R-:W-:Y:S01]  /*2f60*/  IMAD.IADD R6, R6, 0x1, R31 ;  /* 0x0000000106067824 */ /* 0x000fe200078e021f */
[----:B------:R-:W-:-:S02]  /*2f70*/  PRMT R27, R27, 0x1032, R27 ;  /* 0x000010321b1b7816 */ /* 0x000fc4000000001b */
[----:B------:R-:W-:Y:S02]  /*2f80*/  LOP3.LUT R37, R30, R37, RZ, 0x3c, !PT ;  /* 0x000000251e257212 */ /* 0x000fe400078e3cff */
[----:B------:R-:W-:Y:S01]  /*2f90*/  LOP3.LUT R34, R6, R34, RZ, 0x3c, !PT ;  /* 0x0000002206227212 */ /* 0x000fe200078e3cff */
[----:B------:R-:W-:Y:S01]  /*2fa0*/  IMAD.IADD R30, R30, 0x1, R27 ;  /* 0x000000011e1e7824 */ /* 0x000fe200078e021b */
[----:B------:R-:W-:Y:S02]  /*2fb0*/  SHF.L.W.U32.HI R25, R25, 0x19, R25 ;  /* 0x0000001919197819 */ /* 0x000fe40000010e19 */
[----:B------:R-:W-:Y:S02]  /*2fc0*/  SHF.L.W.U32.HI R37, R37, 0x19, R37 ;  /* 0x0000001925257819 */ /* 0x000fe40000010e25 */
[----:B------:R-:W-:Y:S02]  /*2fd0*/  SHF.L.W.U32.HI R34, R34, 0x19, R34 ;  /* 0x0000001922227819 */ /* 0x000fe40000010e22 */
[----:B------:R-:W-:-:S02]  /*2fe0*/  IADD3 R32, PT, PT, R25, R4, R32 ;  /* 0x0000000419207210 */ /* 0x000fc40007ffe020 */
[----:B------:R-:W-:Y:S02]  /*2ff0*/  LOP3.LUT R29, R30, R29, RZ, 0x3c, !PT ;  /* 0x0000001d1e1d7212 */ /* 0x000fe400078e3cff */
[----:B------:R-:W-:Y:S02]  /*3000*/  IADD3 R36, PT, PT, R37, R18, R36 ;  /* 0x0000001225247210 */ /* 0x000fe40007ffe024 */
[----:B------:R-:W-:Y:S02]  /*3010*/  IADD3 R24, PT, PT, R34, UR5, R35 ;  /* 0x0000000522187c10 */ /* 0x000fe4000fffe023 */
[----:B------:R-:W-:Y:S02]  /*3020*/  LOP3.LUT R33, R32, R33, RZ, 0x3c, !PT ;  /* 0x0000002120217212 */ /* 0x000fe400078e3cff */
[----:B------:R-:W-:Y:S02]  /*3030*/  SHF.L.W.U32.HI R29, R29, 0x14, R29 ;  /* 0x000000141d1d7819 */ /* 0x000fe40000010e1d */
[----:B------:R-:W-:-:S02]  /*3040*/  LOP3.LUT R31, R36, R31, RZ, 0x3c, !PT ;  /* 0x0000001f241f7212 */ /* 0x000fc400078e3cff */
[----:B------:R-:W-:Y:S02]  /*3050*/  LOP3.LUT R21, R24, R21, RZ, 0x3c, !PT ;  /* 0x0000001518157212 */ /* 0x000fe400078e3cff */
[----:B------:R-:W-:Y:S02]  /*3060*/  PRMT R33, R33, 0x1032, R33 ;  /* 0x0000103221217816 */ /* 0x000fe40000000021 */
[----:B------:R-:W-:Y:S02]  /*3070*/  IADD3 R20, PT, PT, R29, R13, R20 ;  /* 0x0000000d1d147210 */ /* 0x000fe40007ffe014 */
        /* <DEDUP_REMOVED lines=17> */
[----:B------:R-:W-:Y:S02]  /*3190*/  IADD3 R24, PT, PT, R34, R24, R7 ;  /* 0x0000001822187210 */ /* 0x000fe40007ffe007 */
        /* <DEDUP_REMOVED lines=15> */
[C---:B------:R-:W-:Y:S01]  /*3290*/  LOP3.LUT R33, R35.reuse, R34, RZ, 0x3c, !PT ;  /* 0x0000002223217212 */ /* 0x040fe200078e3cff */
        /* <DEDUP_REMOVED lines=35> */
[C---:B------:R-:W-:Y:S02]  /*34d0*/  LOP3.LUT R31, R20.reuse, R31, RZ, 0x3c, !PT ;  /* 0x0000001f141f7212 */ /* 0x040fe400078e3cff */
        /* <DEDUP_REMOVED lines=10> */
[C---:B------:R-:W-:Y:S02]  /*3580*/  LOP3.LUT R6, R30.reuse, R37, RZ, 0x3c, !PT ;  /* 0x000000251e067212 */ /* 0x040fe400078e3cff */
[----:B------:R-:W-:Y:S01]  /*3590*/  LOP3.LUT R33, R35, R33, RZ, 0x3c, !PT ;  /* 0x0000002123217212 */ /* 0x000fe200078e3cff */
[----:B------:R-:W-:Y:S01]  /*35a0*/  IMAD.IADD R30, R30, 0x1, R27 ;  /* 0x000000011e1e7824 */ /* 0x000fe200078e021b */
[----:B------:R-:W-:Y:S02]  /*35b0*/  SHF.L.W.U32.HI R25, R25, 0x19, R25 ;  /* 0x0000001919197819 */ /* 0x000fe40000010e19 */
[----:B------:R-:W-:Y:S02]  /*35c0*/  SHF.L.W.U32.HI R6, R6, 0x19, R6 ;  /* 0x0000001906067819 */ /* 0x000fe40000010e06 */
[----:B------:R-:W-:Y:S02]  /*35d0*/  SHF.L.W.U32.HI R33, R33, 0x19, R33 ;  /* 0x0000001921217819 */ /* 0x000fe40000010e21 */
[----:B------:R-:W-:-:S02]  /*35e0*/  IADD3 R37, PT, PT, R25, UR5, R32 ;  /* 0x0000000519257c10 */ /* 0x000fc4000fffe020 */
        /* <DEDUP_REMOVED lines=73> */
[----:B------:R-:W-:Y:S02]  /*3a80*/  IADD3 R36, PT, PT, R6, UR5, R36 ;  /* 0x0000000506247c10 */ /* 0x000fe4000fffe024 */
        /* <DEDUP_REMOVED lines=150> */
[----:B------:R-:W-:Y:S02]  /*43f0*/  IADD3 R20, PT, PT, R29, UR5, R20 ;  /* 0x000000051d147c10 */ /* 0x000fe4000fffe014 */
        /* <DEDUP_REMOVED lines=13> */
[----:B------:R-:W-:Y:S02]  /*44d0*/  IADD3 R37, PT, PT, R24, R37, R13 ;  /* 0x0000002518257210 */ /* 0x000fe40007ffe00d */
[----:B------:R-:W-:-:S02]  /*44e0*/  SHF.L.W.U32.HI R33, R33, 0x19, R33 ;  /* 0x0000001921217819 */ /* 0x000fc40000010e21 */
[----:B------:R-:W-:Y:S02]  /*44f0*/  LOP3.LUT R29, R34, R29, RZ, 0x3c, !PT ;  /* 0x0000001d221d7212 */ /* 0x000fe400078e3cff */
[----:B------:R-:W-:Y:S02]  /*4500*/  IADD3 R36, PT, PT, R26, R36, R19 ;  /* 0x000000241a247210 */ /* 0x000fe40007ffe013 */
[----:B------:R-:W-:Y:S02]  /*4510*/  LOP3.LUT R6, R37, R6, RZ, 0x3c, !PT ;  /* 0x0000000625067212 */ /* 0x000fe400078e3cff */
[----:B------:R-:W-:Y:S02]  /*4520*/  IADD3 R21, PT, PT, R33, R21, R12 ;  /* 0x0000001521157210 */ /* 0x000fe40007ffe00c */
[----:B------:R-:W-:Y:S02]  /*4530*/  SHF.L.W.U32.HI R29, R29, 0x14, R29 ;  /* 0x000000141d1d7819 */ /* 0x000fe40000010e1d */
[----:B------:R-:W-:-:S02]  /*4540*/  LOP3.LUT R31, R36, R31, RZ, 0x3c, !PT ;  /* 0x0000001f241f7212 */ /* 0x000fc400078e3cff */
[----:B------:R-:W-:Y:S02]  /*4550*/  PRMT R6, R6, 0x1032, R6 ;  /* 0x0000103206067816 */ /* 0x000fe40000000006 */
[----:B------:R-:W-:Y:S02]  /*4560*/  LOP3.LUT R25, R21, R28, RZ, 0x3c, !PT ;  /* 0x0000001c15197212 */ /* 0x000fe400078e3cff */
[----:B------:R-:W-:Y:S01]  /*4570*/  IADD3 R20, PT, PT, R29, R20, R7 ;  /* 0x000000141d147210 */ /* 0x000fe20007ffe007 */
[----:B------:R-:W-:Y:S01]  /*4580*/  IMAD.IADD R27, R27, 0x1, R6 ;  /* 0x000000011b1b7824 */ /* 0x000fe200078e0206 */
[----:B------:R-:W-:Y:S02]  /*4590*/  PRMT R31, R31, 0x1032, R31 ;  /* 0x000010321f1f7816 */ /* 0x000fe4000000001f */
[----:B------:R-:W-:Y:S02]  /*45a0*/  PRMT R25, R25, 0x1032, R25 ;  /* 0x0000103219197816 */ /* 0x000fe40000000019 */
[----:B------:R-:W-:Y:S01]  /*45b0*/  LOP3.LUT R35, R20, R35, RZ, 0x3c, !PT ;  /* 0x0000002314237212 */ /* 0x000fe200078e3cff */
[----:B------:R-:W-:Y:S01]  /*45c0*/  IMAD.IADD R30, R30, 0x1, R31 ;  /* 0x000000011e1e7824 */ /* 0x000fe200078e021f */
[----:B------:R-:W-:Y:S01]  /*45d0*/  LOP3.LUT R24, R27, R24, RZ, 0x3c, !PT ;  /* 0x000000181b187212 */ /* 0x000fe200078e3cff */
[----:B------:R-:W-:Y:S01]  /*45e0*/  IMAD.IADD R32, R32, 0x1, R25 ;  /* 0x0000000120207824 */ /* 0x000fe200078e0219 */
[----:B------:R-:W-:-:S02]  /*45f0*/  PRMT R35, R35, 0x321, R35 ;  /* 0x0000032123237816 */ /* 0x000fc40000000023 */
[----:B------:R-:W-:Y:S02]  /*4600*/  LOP3.LUT R26, R30, R26, RZ, 0x3c, !PT ;  /* 0x0000001a1e1a7212 */ /* 0x000fe400078e3cff */
[----:B------:R-:W-:Y:S01]  /*4610*/  SHF.L.W.U32.HI R24, R24, 0x14, R24 ;  /* 0x0000001418187819 */ /* 0x000fe20000010e18 */
[----:B------:R-:W-:Y:S01]  /*4620*/  IMAD.IADD R34, R34, 0x1, R35 ;  /* 0x0000000122227824 */ /* 0x000fe200078e0223 */
[----:B------:R-:W-:Y:S02]  /*4630*/  LOP3.LUT R28, R32, R33, RZ, 0x3c, !PT ;  /* 0x00000021201c7212 */ /* 0x000fe400078e3cff */
        /* <DEDUP_REMOVED lines=10> */
[C---:B------:R-:W-:Y:S02]  /*46e0*/  LOP3.LUT R25, R21.reuse, R25, RZ, 0x3c, !PT ;  /* 0x0000001915197212 */ /* 0x040fe400078e3cff */
        /* <DEDUP_REMOVED lines=59> */
[C---:B------:R-:W-:Y:S01]  /*4aa0*/  IMAD.IADD R25, R34.reuse, 0x1, R35 ;  /* 0x0000000122197824 */ /* 0x040fe200078e0223 */
        /* <DEDUP_REMOVED lines=26> */
[----:B------:R-:W-:Y:S02]  /*4c50*/  IADD3 R37, PT, PT, R29, UR5, R37 ;  /* 0x000000051d257c10 */ /* 0x000fe4000fffe025 */
        /* <DEDUP_REMOVED lines=12> */
[----:B------:R-:W-:-:S03]  /*4d20*/  LOP3.LUT R33, R24, R33, RZ, 0x3c, !PT ;  /* 0x0000002118217212 */ /* 0x000fc600078e3cff */
[----:B------:R-:W-:Y:S01]  /*4d30*/  IMAD.IADD R27, R27, 0x1, R6 ;  /* 0x000000011b1b7824 */ /* 0x000fe200078e0206 */
[----:B------:R-:W-:-:S04]  /*4d40*/  PRMT R33, R33, 0x1032, R33 ;  /* 0x0000103221217816 */ /* 0x000fc80000000021 */
[C---:B------:R-:W-:Y:S01]  /*4d50*/  LOP3.LUT R26, R27.reuse, R26, RZ, 0x3c, !PT ;  /* 0x0000001a1b1a7212 */ /* 0x040fe200078e3cff */
[----:B------:R-:W-:Y:S01]  /*4d60*/  IMAD.IADD R27, R27, 0x1, R33 ;  /* 0x000000011b1b7824 */ /* 0x000fe200078e0221 */
[----:B------:R-:W-:Y:S02]  /*4d70*/  PRMT R31, R31, 0x321, R31 ;  /* 0x000003211f1f7816 */ /* 0x000fe4000000001f */
[----:B------:R-:W-:Y:S02]  /*4d80*/  SHF.L.W.U32.HI R34, R26, 0x19, R26 ;  /* 0x000000191a227819 */ /* 0x000fe40000010e1a */
[----:B------:R-:W-:Y:S02]  /*4d90*/  LOP3.LUT R32, R27, R32, RZ, 0x3c, !PT ;  /* 0x000000201b207212 */ /* 0x000fe400078e3cff */
[----:B------:R-:W-:Y:S02]  /*4da0*/  IADD3 R20, PT, PT, R34, R20, R7 ;  /* 0x0000001422147210 */ /* 0x000fe40007ffe007 */
[----:B------:R-:W-:Y:S01]  /*4db0*/  SHF.L.W.U32.HI R32, R32, 0x14, R32 ;  /* 0x0000001420207819 */ /* 0x000fe20000010e20 */
[----:B------:R-:W-:Y:S01]  /*4dc0*/  IMAD.IADD R30, R30, 0x1, R31 ;  /* 0x000000011e1e7824 */ /* 0x000fe200078e021f */
[----:B------:R-:W-:-:S02]  /*4dd0*/  LOP3.LUT R31, R20, R31, RZ, 0x3c, !PT ;  /* 0x0000001f141f7212 */ /* 0x000fc400078e3cff */
[----:B------:R-:W-:Y:S02]  /*4de0*/  IADD3 R24, PT, PT, R32, R24, R17 ;  /* 0x0000001820187210 */ /* 0x000fe40007ffe011 */
[----:B------:R-:W-:Y:S02]  /*4df0*/  PRMT R31, R31, 0x1032, R31 ;  /* 0x000010321f1f7816 */ /* 0x000fe4000000001f */
[----:B------:R-:W-:Y:S02]  /*4e00*/  LOP3.LUT R26, R24, R33, RZ, 0x3c, !PT ;  /* 0x00000021181a7212 */ /* 0x000fe400078e3cff */
[C---:B------:R-:W-:Y:S01]  /*4e10*/  LOP3.LUT R29, R21.reuse, R29, RZ, 0x3c, !PT ;  /* 0x0000001d151d7212 */ /* 0x040fe200078e3cff */
[----:B------:R-:W-:Y:S01]  /*4e20*/  IMAD.IADD R21, R21, 0x1, R31 ;  /* 0x0000000115157824 */ /* 0x000fe200078e021f */
[----:B------:R-:W-:-:S04]  /*4e30*/  PRMT R26, R26, 0x321, R26 ;  /* 0x000003211a1a7816 */ /* 0x000fc8000000001a */
[----:B------:R-:W-:Y:S01]  /*4e40*/  LOP3.LUT R34, R21, R34, RZ, 0x3c, !PT ;  /* 0x0000002215227212 */ /* 0x000fe200078e3cff */
[----:B------:R-:W-:Y:S01]  /*4e50*/  IMAD.IADD R27, R27, 0x1, R26 ;  /* 0x000000011b1b7824 */ /* 0x000fe200078e021a */
[----:B------:R-:W-:Y:S02]  /*4e60*/  LOP3.LUT R28, R30, R28, RZ, 0x3c, !PT ;  /* 0x0000001c1e1c7212 */ /* 0x000fe400078e3cff */
[----:B------:R-:W-:Y:S02]  /*4e70*/  SHF.L.W.U32.HI R34, R34, 0x14, R34 ;  /* 0x0000001422227819 */ /* 0x000fe40000010e22 */
[----:B------:R-:W-:Y:S02]  /*4e80*/  LOP3.LUT R33, R27, R32, RZ, 0x3c, !PT ;  /* 0x000000201b217212 */ /* 0x000fe400078e3cff */
[----:B------:R-:W-:Y:S02]  /*4e90*/  IADD3 R32, PT, PT, R34, R20, R9 ;  /* 0x0000001422207210 */ /* 0x000fe40007ffe009 */
[----:B------:R-:W-:-:S02]  /*4ea0*/  SHF.L.W.U32.HI R29, R29, 0x19, R29 ;  /* 0x000000191d1d7819 */ /* 0x000fc40000010e1d */
[----:B------:R-:W-:Y:S02]  /*4eb0*/  SHF.L.W.U32.HI R20, R33, 0x19, R33 ;  /* 0x0000001921147819 */ /* 0x000fe40000010e21 */
[----:B------:R-:W-:Y:S02]  /*4ec0*/  SHF.L.W.U32.HI R28, R28, 0x19, R28 ;  /* 0x000000191c1c7819 */ /* 0x000fe40000010e1c */
[----:B------:R-:W-:Y:S02]  /*4ed0*/  IADD3 R36, PT, PT, R29, R36, R22 ;  /* 0x000000241d247210 */ /* 0x000fe40007ffe016 */
[----:B------:R-:W-:Y:S02]  /*4ee0*/  IADD3 R33, PT, PT, R20, R32, R5 ;  /* 0x0000002014217210 */ /* 0x000fe40007ffe005 */
[----:B------:R-:W-:Y:S02]  /*4ef0*/  IADD3 R5, PT, PT, R28, R37, R8 ;  /* 0x000000251c057210 */ /* 0x000fe40007ffe008 */
[----:B------:R-:W-:-:S02]  /*4f00*/  LOP3.LUT R35, R36, R35, RZ, 0x3c, !PT ;  /* 0x0000002324237212 */ /* 0x000fc400078e3cff */
[----:B------:R-:W-:Y:S02]  /*4f10*/  LOP3.LUT R6, R5, R6, RZ, 0x3c, !PT ;  /* 0x0000000605067212 */ /* 0x000fe400078e3cff */
[----:B------:R-:W-:Y:S02]  /*4f20*/  PRMT R37, R35, 0x1032, R35 ;  /* 0x0000103223257816 */ /* 0x000fe40000000023 */
[----:B------:R-:W-:-:S03]  /*4f30*/  PRMT R6, R6, 0x1032, R6 ;  /* 0x0000103206067816 */ /* 0x000fc60000000006 */
[----:B------:R-:W-:Y:S02]  /*4f40*/  IMAD.IADD R30, R30, 0x1, R37 ;  /* 0x000000011e1e7824 */ /* 0x000fe400078e0225 */
[----:B------:R-:W-:-:S03]  /*4f50*/  IMAD.IADD R25, R25, 0x1, R6 ;  /* 0x0000000119197824 */ /* 0x000fc600078e0206 */
[----:B------:R-:W-:Y:S02]  /*4f60*/  LOP3.LUT R29, R30, R29, RZ, 0x3c, !PT ;  /* 0x0000001d1e1d7212 */ /* 0x000fe400078e3cff */
[----:B------:R-:W-:Y:S02]  /*4f70*/  LOP3.LUT R28, R25, R28, RZ, 0x3c, !PT ;  /* 0x0000001c191c7212 */ /* 0x000fe400078e3cff */
[----:B------:R-:W-:Y:S02]  /*4f80*/  SHF.L.W.U32.HI R35, R29, 0x14, R29 ;  /* 0x000000141d237819 */ /* 0x000fe40000010e1d */
[----:B------:R-:W-:Y:S02]  /*4f90*/  SHF.L.W.U32.HI R29, R28, 0x14, R28 ;  /* 0x000000141c1d7819 */ /* 0x000fe40000010e1c */
[----:B------:R-:W-:Y:S02]  /*4fa0*/  IADD3 R36, PT, PT, R35, R36, R4 ;  /* 0x0000002423247210 */ /* 0x000fe40007ffe004 */
[----:B------:R-:W-:-:S02]  /*4fb0*/  IADD3 R5, PT, PT, R29, R5, R16 ;  /* 0x000000051d057210 */ /* 0x000fc40007ffe010 */
[----:B------:R-:W-:Y:S02]  /*4fc0*/  LOP3.LUT R37, R36, R37, RZ, 0x3c, !PT ;  /* 0x0000002524257212 */ /* 0x000fe400078e3cff */
[----:B------:R-:W-:Y:S02]  /*4fd0*/  LOP3.LUT R6, R5, R6, RZ, 0x3c, !PT ;  /* 0x0000000605067212 */ /* 0x000fe400078e3cff */
[----:B------:R-:W-:Y:S02]  /*4fe0*/  PRMT R37, R37, 0x321, R37 ;  /* 0x0000032125257816 */ /* 0x000fe40000000025 */
[----:B------:R-:W-:Y:S02]  /*4ff0*/  LOP3.LUT R31, R32, R31, RZ, 0x3c, !PT ;  /* 0x0000001f201f7212 */ /* 0x000fe400078e3cff */
[----:B------:R-:W-:Y:S02]  /*5000*/  PRMT R32, R6, 0x321, R6 ;  /* 0x0000032106207816 */ /* 0x000fe40000000006 */
[----:B------:R-:W-:-:S03]  /*5010*/  LOP3.LUT R28, R33, R37, RZ, 0x3c, !PT ;  /* 0x00000025211c7212 */ /* 0x000fc600078e3cff */
[----:B------:R-:W-:Y:S01]  /*5020*/  IMAD.IADD R6, R25, 0x1, R32 ;  /* 0x0000000119067824 */ /* 0x000fe200078e0220 */
[----:B------:R-:W-:-:S04]  /*5030*/  PRMT R28, R28, 0x1032, R28 ;  /* 0x000010321c1c7816 */ /* 0x000fc8000000001c */
[C---:B------:R-:W-:Y:S01]  /*5040*/  LOP3.LUT R29, R6.reuse, R29, RZ, 0x3c, !PT ;  /* 0x0000001d061d7212 */ /* 0x040fe200078e3cff */
[----:B------:R-:W-:Y:S01]  /*5050*/  IMAD.IADD R6, R6, 0x1, R28 ;  /* 0x0000000106067824 */ /* 0x000fe200078e021c */
[----:B------:R-:W-:-:S04]  /*5060*/  PRMT R31, R31, 0x321, R31 ;  /* 0x000003211f1f7816 */ /* 0x000fc8000000001f */
[----:B------:R-:W-:-:S04]  /*5070*/  LOP3.LUT R20, R6, R20, RZ, 0x3c, !PT ;  /* 0x0000001406147212 */ /* 0x000fc800078e3cff */
[----:B------:R-:W-:Y:S01]  /*5080*/  SHF.L.W.U32.HI R20, R20, 0x14, R20 ;  /* 0x0000001414147819 */ /* 0x000fe20000010e14 */
[----:B------:R-:W-:-:S03]  /*5090*/  IMAD.IADD R30, R30, 0x1, R37 ;  /* 0x000000011e1e7824 */ /* 0x000fc600078e0225 */
[----:B------:R-:W-:Y:S01]  /*50a0*/  IADD3 R33, PT, PT, R20, R33, R13 ;  /* 0x0000002114217210 */ /* 0x000fe20007ffe00d */
[----:B------:R-:W-:Y:S01]  /*50b0*/  IMAD.IADD R13, R21, 0x1, R31 ;  /* 0x00000001150d7824 */ /* 0x000fe200078e021f */
[----:B------:R-:W-:Y:S02]  /*50c0*/  SHF.L.W.U32.HI R29, R29, 0x19, R29 ;  /* 0x000000191d1d7819 */ /* 0x000fe40000010e1d */
[----:B------:R-:W-:Y:S02]  /*50d0*/  LOP3.LUT R35, R30, R35, RZ, 0x3c, !PT ;  /* 0x000000231e237212 */ /* 0x000fe400078e3cff */
[----:B------:R-:W-:Y:S02]  /*50e0*/  LOP3.LUT R25, R13, R34, RZ, 0x3c, !PT ;  /* 0x000000220d197212 */ /* 0x000fe400078e3cff */
[----:B------:R-:W-:Y:S02]  /*50f0*/  IADD3 R18, PT, PT, R29, R24, R18 ;  /* 0x000000181d127210 */ /* 0x000fe40007ffe012 */
[----:B------:R-:W-:-:S02]  /*5100*/  SHF.L.W.U32.HI R25, R25, 0x19, R25 ;  /* 0x0000001919197819 */ /* 0x000fc40000010e19 */
[----:B------:R-:W-:Y:S02]  /*5110*/  SHF.L.W.U32.HI R24, R35, 0x19, R35 ;  /* 0x0000001923187819 */ /* 0x000fe40000010e23 */
[----:B------:R-:W-:Y:S02]  /*5120*/  IADD3 R21, PT, PT, R25, R36, R11 ;  /* 0x0000002419157210 */ /* 0x000fe40007ffe00b */
[----:B------:R-:W-:Y:S02]  /*5130*/  IADD3 R11, PT, PT, R24, R5, R23 ;  /* 0x00000005180b7210 */ /* 0x000fe40007ffe017 */
[----:B------:R-:W-:Y:S02]  /*5140*/  LOP3.LUT R5, R18, R31, RZ, 0x3c, !PT ;  /* 0x0000001f12057212 */ /* 0x000fe400078e3cff */
[----:B------:R-:W-:Y:S02]  /*5150*/  LOP3.LUT R32, R21, R32, RZ, 0x3c, !PT ;  /* 0x0000002015207212 */ /* 0x000fe400078e3cff */
[----:B------:R-:W-:-:S02]  /*5160*/  PRMT R5, R5, 0x1032, R5 ;  /* 0x0000103205057816 */ /* 0x000fc40000000005 */
[----:B------:R-:W-:Y:S02]  /*5170*/  PRMT R34, R32, 0x1032, R32 ;  /* 0x0000103220227816 */ /* 0x000fe40000000020 */
[----:B------:R-:W-:Y:S01]  /*5180*/  LOP3.LUT R23, R11, R26, RZ, 0x3c, !PT ;  /* 0x0000001a0b177212 */ /* 0x000fe200078e3cff */
[----:B------:R-:W-:Y:S02]  /*5190*/  IMAD.IADD R31, R30, 0x1, R5 ;  /* 0x000000011e1f7824 */ /* 0x000fe400078e0205 */
[----:B------:R-:W-:Y:S01]  /*51a0*/  IMAD.IADD R26, R27, 0x1, R34 ;  /* 0x000000011b1a7824 */ /* 0x000fe200078e0222 */
[----:B------:R-:W-:Y:S02]  /*51b0*/  PRMT R30, R23, 0x1032, R23 ;  /* 0x00001032171e7816 */ /* 0x000fe40000000017 */
[----:B------:R-:W-:Y:S02]  /*51c0*/  LOP3.LUT R29, R31, R29, RZ, 0x3c, !PT ;  /* 0x0000001d1f1d7212 */ /* 0x000fe400078e3cff */
[----:B------:R-:W-:Y:S01]  /*51d0*/  LOP3.LUT R23, R26, R25, RZ, 0x3c, !PT ;  /* 0x000000191a177212 */ /* 0x000fe200078e3cff */
[----:B------:R-:W-:Y:S01]  /*51e0*/  IMAD.IADD R32, R13, 0x1, R30 ;  /* 0x000000010d207824 */ /* 0x000fe200078e021e */
[----:B------:R-:W-:-:S02]  /*51f0*/  SHF.L.W.U32.HI R13, R29, 0x14, R29 ;  /* 0x000000141d0d7819 */ /* 0x000fc40000010e1d */
[----:B------:R-:W-:Y:S02]  /*5200*/  SHF.L.W.U32.HI R23, R23, 0x14, R23 ;  /* 0x0000001417177819 */ /* 0x000fe40000010e17 */
[----:B------:R-:W-:Y:S02]  /*5210*/  LOP3.LUT R24, R32, R24, RZ, 0x3c, !PT ;  /* 0x0000001820187212 */ /* 0x000fe400078e3cff */
[----:B------:R-:W-:Y:S02]  /*5220*/  IADD3 R16, PT, PT, R13, R18, R16 ;  /* 0x000000120d107210 */ /* 0x000fe40007ffe010 */
[----:B------:R-:W-:Y:S02]  /*5230*/  IADD3 R21, PT, PT, R23, R21, R22 ;  /* 0x0000001517157210 */ /* 0x000fe40007ffe016 */
[----:B------:R-:W-:Y:S02]  /*5240*/  SHF.L.W.U32.HI R18, R24, 0x14, R24 ;  /* 0x0000001418127819 */ /* 0x000fe40000010e18 */
[----:B------:R-:W0:Y:S01]  /*5250*/  LDC.64 R24, c[0x0][0x380] ;  /* 0x0000e000ff187b82 */ /* 0x000e220000000a00 */
[----:B------:R-:W-:-:S02]  /*5260*/  LOP3.LUT R28, R33, R28, RZ, 0x3c, !PT ;  /* 0x0000001c211c7212 */ /* 0x000fc400078e3cff */
[----:B------:R-:W-:Y:S02]  /*5270*/  LOP3.LUT R29, R21, R34, RZ, 0x3c, !PT ;  /* 0x00000022151d7212 */ /* 0x000fe400078e3cff */
[----:B------:R-:W-:Y:S02]  /*5280*/  IADD3 R19, PT, PT, R18, R11, R19 ;  /* 0x0000000b12137210 */ /* 0x000fe40007ffe013 */
[----:B------:R-:W-:Y:S02]  /*5290*/  LOP3.LUT R22, R16, R5, RZ, 0x3c, !PT ;  /* 0x0000000510167212 */ /* 0x000fe400078e3cff */
[----:B------:R-:W-:Y:S02]  /*52a0*/  PRMT R11, R28, 0x321, R28 ;  /* 0x000003211c0b7816 */ /* 0x000fe4000000001c */
[----:B------:R-:W-:Y:S02]  /*52b0*/  PRMT R29, R29, 0x321, R29 ;  /* 0x000003211d1d7816 */ /* 0x000fe4000000001d */
[----:B------:R-:W-:-:S02]  /*52c0*/  LOP3.LUT R5, R19, R30, RZ, 0x3c, !PT ;  /* 0x0000001e13057212 */ /* 0x000fc400078e3cff */
[----:B------:R-:W-:Y:S01]  /*52d0*/  PRMT R28, R22, 0x321, R22 ;  /* 0x00000321161c7816 */ /* 0x000fe20000000016 */
[----:B------:R-:W-:Y:S01]  /*52e0*/  IMAD.IADD R27, R26, 0x1, R29 ;  /* 0x000000011a1b7824 */ /* 0x000fe200078e021d */
[----:B------:R-:W-:Y:S01]  /*52f0*/  PRMT R5, R5, 0x321, R5 ;  /* 0x0000032105057816 */ /* 0x000fe20000000005 */
[----:B------:R-:W-:Y:S02]  /*5300*/  IMAD.IADD R6, R6, 0x1, R11 ;  /* 0x0000000106067824 */ /* 0x000fe400078e020b */
[----:B------:R-:W-:Y:S01]  /*5310*/  IMAD.IADD R31, R31, 0x1, R28 ;  /* 0x000000011f1f7824 */ /* 0x000fe200078e021c */
[----:B------:R-:W-:Y:S01]  /*5320*/  LOP3.LUT R23, R27, R23, RZ, 0x3c, !PT ;  /* 0x000000171b177212 */ /* 0x000fe200078e3cff */
[----:B------:R-:W-:Y:S01]  /*5330*/  IMAD.IADD R32, R32, 0x1, R5 ;  /* 0x0000000120207824 */ /* 0x000fe200078e0205 */
[----:B------:R-:W-:Y:S02]  /*5340*/  LOP3.LUT R20, R6, R20, RZ, 0x3c, !PT ;  /* 0x0000001406147212 */ /* 0x000fe400078e3cff */
[----:B------:R-:W-:-:S02]  /*5350*/  LOP3.LUT R26, R31, R13, RZ, 0x3c, !PT ;  /* 0x0000000d1f1a7212 */ /* 0x000fc400078e3cff */
[----:B------:R-:W-:Y:S02]  /*5360*/  SHF.L.W.U32.HI R13, R23, 0x19, R23 ;  /* 0x00000019170d7819 */ /* 0x000fe40000010e17 */
[----:B------:R-:W-:Y:S02]  /*5370*/  LOP3.LUT R18, R32, R18, RZ, 0x3c, !PT ;  /* 0x0000001220127212 */ /* 0x000fe400078e3cff */
[----:B------:R-:W-:Y:S02]  /*5380*/  SHF.L.W.U32.HI R30, R20, 0x19, R20 ;  /* 0x00000019141e7819 */ /* 0x000fe40000010e14 */
[----:B------:R-:W-:Y:S02]  /*5390*/  SHF.L.W.U32.HI R26, R26, 0x19, R26 ;  /* 0x000000191a1a7819 */ /* 0x000fe40000010e1a */
[----:B------:R-:W-:Y:S02]  /*53a0*/  IADD3 R33, PT, PT, R13, R33, R12 ;  /* 0x000000210d217210 */ /* 0x000fe40007ffe00c */
[----:B------:R-:W-:-:S02]  /*53b0*/  IADD3 R34, PT, PT, R16, R30, R17 ;  /* 0x0000001e10227210 */ /* 0x000fc40007ffe011 */
[----:B------:R-:W-:Y:S02]  /*53c0*/  SHF.L.W.U32.HI R12, R18, 0x19, R18 ;  /* 0x00000019120c7819 */ /* 0x000fe40000010e12 */
[----:B------:R-:W-:Y:S02]  /*53d0*/  IADD3 R35, PT, PT, R26, R19, R9 ;  /* 0x000000131a237210 */ /* 0x000fe40007ffe009 */
[----:B0-----:R-:W2:Y:S01]  /*53e0*/  LDG.E.128 R16, desc[UR18][R24.64+0x80] ;  /* 0x0000801218107981 */ /* 0x001ea2000c1e1d00 */
[----:B------:R-:W-:-:S03]  /*53f0*/  IADD3 R36, PT, PT, R12, R21, R8 ;  /* 0x000000150c247210 */ /* 0x000fc60007ffe008 */
[----:B------:R-:W3:Y:S04]  /*5400*/  LDG.E.128 R20, desc[UR18][R24.64+0x90] ;  /* 0x0000901218147981 */ /* 0x000ee8000c1e1d00 */
[----:B------:R0:W4:Y:S01]  /*5410*/  LDG.E.64 R8, desc[UR18][R24.64+0xa0] ;  /* 0x0000a01218087981 */ /* 0x000122000c1e1b00 */
[----:B------:R-:W-:Y:S02]  /*5420*/  LOP3.LUT R37, R34, R5, RZ, 0x3c, !PT ;  /* 0x0000000522257212 */ /* 0x000fe400078e3cff */
[----:B------:R-:W-:Y:S02]  /*5430*/  LOP3.LUT R5, R35, R29, RZ, 0x3c, !PT ;  /* 0x0000001d23057212 */ /* 0x000fe400078e3cff */
[----:B------:R-:W-:Y:S02]  /*5440*/  PRMT R29, R37, 0x1032, R37 ;  /* 0x00001032251d7816 */ /* 0x000fe40000000025 */
[----:B------:R-:W-:-:S03]  /*5450*/  PRMT R5, R5, 0x1032, R5 ;  /* 0x0000103205057816 */ /* 0x000fc60000000005 */
[----:B------:R-:W-:Y:S02]  /*5460*/  IMAD.IADD R27, R27, 0x1, R29 ;  /* 0x000000011b1b7824 */ /* 0x000fe400078e021d */
[----:B------:R-:W-:-:S03]  /*5470*/  IMAD.IADD R37, R6, 0x1, R5 ;  /* 0x0000000106257824 */ /* 0x000fc600078e0205 */
[----:B------:R-:W-:-:S04]  /*5480*/  LOP3.LUT R6, R27, R30, RZ, 0x3c, !PT ;  /* 0x0000001e1b067212 */ /* 0x000fc800078e3cff */
[----:B------:R-:W-:Y:S02]  /*5490*/  SHF.L.W.U32.HI R6, R6, 0x14, R6 ;  /* 0x0000001406067819 */ /* 0x000fe40000010e06 */
[----:B------:R-:W-:Y:S02]  /*54a0*/  LOP3.LUT R11, R36, R11, RZ, 0x3c, !PT ;  /* 0x0000000b240b7212 */ /* 0x000fe400078e3cff */
[----:B------:R-:W-:Y:S02]  /*54b0*/  IADD3 R34, PT, PT, R6, R34, R7 ;  /* 0x0000002206227210 */ /* 0x000fe40007ffe007 */
[----:B------:R-:W-:Y:S02]  /*54c0*/  LOP3.LUT R7, R33, R28, RZ, 0x3c, !PT ;  /* 0x0000001c21077212 */ /* 0x000fe400078e3cff */
[----:B0-----:R-:W-:Y:S02]  /*54d0*/  PRMT R24, R11, 0x1032, R11 ;  /* 0x000010320b187816 */ /* 0x001fe4000000000b */
[----:B------:R-:W-:-:S03]  /*54e0*/  PRMT R7, R7, 0x1032, R7 ;  /* 0x0000103207077816 */ /* 0x000fc60000000007 */
[----:B------:R-:W-:Y:S02]  /*54f0*/  IMAD.IADD R31, R31, 0x1, R24 ;  /* 0x000000011f1f7824 */ /* 0x000fe400078e0218 */
[----:B------:R-:W-:Y:S01]  /*5500*/  IMAD.IADD R32, R32, 0x1, R7 ;  /* 0x0000000120207824 */ /* 0x000fe200078e0207 */
[----:B------:R-:W-:Y:S02]  /*5510*/  LOP3.LUT R26, R37, R26, RZ, 0x3c, !PT ;  /* 0x0000001a251a7212 */ /* 0x000fe400078e3cff */
[----:B------:R-:W-:Y:S02]  /*5520*/  LOP3.LUT R11, R31, R12, RZ, 0x3c, !PT ;  /* 0x0000000c1f0b7212 */ /* 0x000fe400078e3cff */
[----:B------:R-:W-:Y:S02]  /*5530*/  LOP3.LUT R12, R34, R29, RZ, 0x3c, !PT ;  /* 0x0000001d220c7212 */ /* 0x000fe400078e3cff */
[----:B------:R-:W-:Y:S02]  /*5540*/  LOP3.LUT R13, R32, R13, RZ, 0x3c, !PT ;  /* 0x0000000d200d7212 */ /* 0x000fe400078e3cff */
[----:B------:R-:W-:-:S02]  /*5550*/  SHF.L.W.U32.HI R26, R26, 0x14, R26 ;  /* 0x000000141a1a7819 */ /* 0x000fc40000010e1a */
[----:B------:R-:W-:Y:S02]  /*5560*/  PRMT R12, R12, 0x321, R12 ;  /* 0x000003210c0c7816 */ /* 0x000fe4000000000c */
[----:B------:R-:W-:Y:S02]  /*5570*/  SHF.L.W.U32.HI R13, R13, 0x14, R13 ;  /* 0x000000140d0d7819 */ /* 0x000fe40000010e0d */
[----:B------:R-:W-:Y:S02]  /*5580*/  SHF.L.W.U32.HI R11, R11, 0x14, R11 ;  /* 0x000000140b0b7819 */ /* 0x000fe40000010e0b */
[----:B------:R-:W-:Y:S01]  /*5590*/  IADD3 R10, PT, PT, R26, R35, R10 ;  /* 0x000000231a0a7210 */ /* 0x000fe20007ffe00a */
[----:B------:R-:W-:Y:S01]  /*55a0*/  IMAD.IADD R27, R27, 0x1, R12 ;  /* 0x000000011b1b7824 */ /* 0x000fe200078e020c */
[----:B------:R-:W-:Y:S02]  /*55b0*/  IADD3 R4, PT, PT, R13, R33, R4 ;  /* 0x000000210d047210 */ /* 0x000fe40007ffe004 */
[----:B------:R-:W-:-:S02]  /*55c0*/  IADD3 R25, PT, PT, R11, UR5, R36 ;  /* 0x000000050b197c10 */ /* 0x000fc4000fffe024 */
[----:B------:R-:W-:Y:S02]  /*55d0*/  LOP3.LUT R28, R10, R5, RZ, 0x3c, !PT ;  /* 0x000000050a1c7212 */ /* 0x000fe400078e3cff */
[----:B------:R-:W-:Y:S02]  /*55e0*/  LOP3.LUT R5, R4, R7, RZ, 0x3c, !PT ;  /* 0x0000000704057212 */ /* 0x000fe400078e3cff */
[----:B------:R-:W-:Y:S02]  /*55f0*/  LOP3.LUT R24, R25, R24, RZ, 0x3c, !PT ;  /* 0x0000001819187212 */ /* 0x000fe400078e3cff */
[----:B------:R-:W-:Y:S02]  /*5600*/  LOP3.LUT R7, R27, R6, RZ, 0x3c, !PT ;  /* 0x000000061b077212 */ /* 0x000fe400078e3cff */
[----:B------:R-:W-:Y:S02]  /*5610*/  PRMT R6, R28, 0x321, R28 ;  /* 0x000003211c067816 */ /* 0x000fe4000000001c */
[----:B------:R-:W-:-:S02]  /*5620*/  PRMT R24, R24, 0x321, R24 ;  /* 0x0000032118187816 */ /* 0x000fc40000000018 */
[----:B------:R-:W-:Y:S01]  /*5630*/  SHF.L.W.U32.HI R7, R7, 0x19, R7 ;  /* 0x0000001907077819 */ /* 0x000fe20000010e07 */
[----:B------:R-:W-:Y:S02]  /*5640*/  IMAD.IADD R37, R37, 0x1, R6 ;  /* 0x0000000125257824 */ /* 0x000fe400078e0206 */
[----:B------:R-:W-:Y:S01]  /*5650*/  IMAD.IADD R31, R31, 0x1, R24 ;  /* 0x000000011f1f7824 */ /* 0x000fe200078e0218 */
[----:B------:R-:W-:Y:S02]  /*5660*/  LOP3.LUT R7, R24, R7, RZ, 0x3c, !PT ;  /* 0x0000000718077212 */ /* 0x000fe400078e3cff */
[----:B------:R-:W-:Y:S02]  /*5670*/  LOP3.LUT R24, R37, R4, RZ, 0x3c, !PT ;  /* 0x0000000425187212 */ /* 0x000fe400078e3cff */
[----:B------:R-:W-:Y:S02]  /*5680*/  PRMT R5, R5, 0x321, R5 ;  /* 0x0000032105057816 */ /* 0x000fe40000000005 */
[----:B------:R-:W-:-:S02]  /*5690*/  LOP3.LUT R4, R31, R11, RZ, 0x3c, !PT ;  /* 0x0000000b1f047212 */ /* 0x000fc400078e3cff */
[----:B------:R-:W-:Y:S01]  /*56a0*/  IADD3 R11, PT, PT, R14, R24, R7 ;  /* 0x000000180e0b7210 */ /* 0x000fe20007ffe007 */
[----:B------:R-:W-:Y:S01]  /*56b0*/  IMAD.IADD R32, R32, 0x1, R5 ;  /* 0x0000000120207824 */ /* 0x000fe200078e0205 */
[----:B------:R-:W-:Y:S02]  /*56c0*/  SHF.L.W.U32.HI R29, R4, 0x19, R4 ;  /* 0x00000019041d7819 */ /* 0x000fe40000010e04 */
[----:B------:R-:W-:Y:S02]  /*56d0*/  LOP3.LUT R26, R37, R26, RZ, 0x3c, !PT ;  /* 0x0000001a251a7212 */ /* 0x000fe400078e3cff */
[----:B------:R-:W-:Y:S02]  /*56e0*/  PRMT R28, R11, 0x1032, R11 ;  /* 0x000010320b1c7816 */ /* 0x000fe4000000000b */
[----:B------:R-:W-:Y:S02]  /*56f0*/  LOP3.LUT R13, R32, R13, RZ, 0x3c, !PT ;  /* 0x0000000d200d7212 */ /* 0x000fe400078e3cff */
[----:B------:R-:W-:-:S02]  /*5700*/  LOP3.LUT R33, R10, R32, RZ, 0x3c, !PT ;  /* 0x000000200a217212 */ /* 0x000fc400078e3cff */
[----:B------:R-:W-:Y:S01]  /*5710*/  LOP3.LUT R29, R29, R12, RZ, 0x3c, !PT ;  /* 0x0000000c1d1d7212 */ /* 0x000fe200078e3cff */
[----:B------:R-:W-:Y:S01]  /*5720*/  VIADD R10, R28, 0x6a09e667 ;  /* 0x6a09e6671c0a7836 */ /* 0x000fe20000000000 */
[----:B------:R-:W-:Y:S02]  /*5730*/  SHF.L.W.U32.HI R30, R26, 0x19, R26 ;  /* 0x000000191a1e7819 */ /* 0x000fe40000010e1a */
[----:B------:R-:W-:Y:S02]  /*5740*/  SHF.L.W.U32.HI R13, R13, 0x19, R13 ;  /* 0x000000190d0d7819 */ /* 0x000fe40000010e0d */
[----:B------:R-:W-:Y:S02]  /*5750*/  LOP3.LUT R31, R31, R34, RZ, 0x3c, !PT ;  /* 0x000000221f1f7212 */ /* 0x000fe400078e3cff */
[----:B------:R-:W-:Y:S02]  /*5760*/  LOP3.LUT R30, R30, R5, RZ, 0x3c, !PT ;  /* 0x000000051e1e7212 */ /* 0x000fe400078e3cff */
[----:B------:R-:W-:-:S02]  /*5770*/  LOP3.LUT R24, R10, R7, RZ, 0x3c, !PT ;  /* 0x000000070a187212 */ /* 0x000fc400078e3cff */
[----:B------:R-:W-:Y:S02]  /*5780*/  LOP3.LUT R25, R25, R27, RZ, 0x3c, !PT ;  /* 0x0000001b19197212 */ /* 0x000fe400078e3cff */
[----:B------:R-:W-:Y:S02]  /*5790*/  LOP3.LUT R7, R6, R13, RZ, 0x3c, !PT ;  /* 0x0000000d06077212 */ /* 0x000fe400078e3cff */
[----:B------:R-:W-:-:S04]  /*57a0*/  SHF.L.W.U32.HI R24, R24, 0x14, R24 ;  /* 0x0000001418187819 */ /* 0x000fc80000010e18 */
[----:B------:R-:W-:-:S04]  /*57b0*/  IADD3 R11, PT, PT, R24, R15, R11 ;  /* 0x0000000f180b7210 */ /* 0x000fc80007ffe00b */
[----:B------:R-:W-:Y:S02]  /*57c0*/  LOP3.LUT R28, R11, R28, RZ, 0x3c, !PT ;  /* 0x0000001c0b1c7212 */ /* 0x000fe400078e3cff */
[----:B--2---:R-:W-:-:S04]  /*57d0*/  IADD3 R33, PT, PT, R18, R29, R33 ;  /* 0x0000001d12217210 */ /* 0x004fc80007ffe021 */
[----:B------:R-:W-:Y:S02]  /*57e0*/  LOP3.LUT R26, R33, 0x34, RZ, 0x3c, !PT ;  /* 0x00000034211a7812 */ /* 0x000fe400078e3cff */
[----:B---3--:R-:W-:Y:S02]  /*57f0*/  IADD3 R4, PT, PT, R20, R30, R31 ;  /* 0x0000001e14047210 */ /* 0x008fe40007ffe01f */
[----:B------:R-:W-:Y:S02]  /*5800*/  IADD3 R32, PT, PT, R16, R7, R25 ;  /* 0x0000000710207210 */ /* 0x000fe40007ffe019 */
[----:B------:R-:W-:Y:S02]  /*5810*/  PRMT R26, R26, 0x1032, R26 ;  /* 0x000010321a1a7816 */ /* 0x000fe4000000001a */
[----:B------:R-:W-:Y:S02]  /*5820*/  LOP3.LUT R13, R4, 0xa, RZ, 0x3c, !PT ;  /* 0x0000000a040d7812 */ /* 0x000fe400078e3cff */
[----:B------:R-:W-:Y:S01]  /*5830*/  PRMT R5, R32, 0x1032, R32 ;  /* 0x0000103220057816 */ /* 0x000fe20000000020 */
[----:B------:R-:W-:Y:S01]  /*5840*/  VIADD R27, R26, 0x3c6ef372 ;  /* 0x3c6ef3721a1b7836 */ /* 0x000fe20000000000 */
[----:B------:R-:W-:-:S03]  /*5850*/  PRMT R13, R13, 0x1032, R13 ;  /* 0x000010320d0d7816 */ /* 0x000fc6000000000d */
[----:B------:R-:W-:Y:S01]  /*5860*/  VIADD R12, R5, 0xbb67ae85 ;  /* 0xbb67ae85050c7836 */ /* 0x000fe20000000000 */
[----:B------:R-:W-:Y:S01]  /*5870*/  LOP3.LUT R6, R27, R29, RZ, 0x3c, !PT ;  /* 0x0000001d1b067212 */ /* 0x000fe200078e3cff */
[----:B------:R-:W-:Y:S01]  /*5880*/  VIADD R31, R13, 0xa54ff53a ;  /* 0xa54ff53a0d1f7836 */ /* 0x000fe20000000000 */
[----:B------:R-:W-:Y:S02]  /*5890*/  PRMT R29, R28, 0x321, R28 ;  /* 0x000003211c1d7816 */ /* 0x000fe4000000001c */
[----:B------:R-:W-:Y:S02]  /*58a0*/  LOP3.LUT R7, R12, R7, RZ, 0x3c, !PT ;  /* 0x000000070c077212 */ /* 0x000fe400078e3cff */
[----:B------:R-:W-:Y:S01]  /*58b0*/  LOP3.LUT R30, R31, R30, RZ, 0x3c, !PT ;  /* 0x0000001e1f1e7212 */ /* 0x000fe200078e3cff */
[----:B------:R-:W-:Y:S01]  /*58c0*/  IMAD.IADD R25, R10, 0x1, R29 ;  /* 0x000000010a197824 */ /* 0x000fe200078e021d */
[----:B------:R-:W-:Y:S02]  /*58d0*/  SHF.L.W.U32.HI R6, R6, 0x14, R6 ;  /* 0x0000001406067819 */ /* 0x000fe40000010e06 */
[----:B------:R-:W-:-:S02]  /*58e0*/  SHF.L.W.U32.HI R10, R7, 0x14, R7 ;  /* 0x00000014070a7819 */ /* 0x000fc40000010e07 */
[----:B------:R-:W-:Y:S02]  /*58f0*/  SHF.L.W.U32.HI R7, R30, 0x14, R30 ;  /* 0x000000141e077819 */ /* 0x000fe40000010e1e */
[----:B------:R-:W-:Y:S02]  /*5900*/  IADD3 R33, PT, PT, R6, R19, R33 ;  /* 0x0000001306217210 */ /* 0x000fe40007ffe021 */
[----:B------:R-:W-:Y:S02]  /*5910*/  LOP3.LUT R24, R25, R24, RZ, 0x3c, !PT ;  /* 0x0000001819187212 */ /* 0x000fe400078e3cff */
[----:B------:R-:W-:Y:S02]  /*5920*/  IADD3 R32, PT, PT, R10, R17, R32 ;  /* 0x000000110a207210 */ /* 0x000fe40007ffe020 */
[----:B------:R-:W-:Y:S02]  /*5930*/  IADD3 R28, PT, PT, R7, R21, R4 ;  /* 0x00000015071c7210 */ /* 0x000fe40007ffe004 */
[----:B------:R-:W-:-:S02]  /*5940*/  LOP3.LUT R4, R33, R26, RZ, 0x3c, !PT ;  /* 0x0000001a21047212 */ /* 0x000fc400078e3cff */
[----:B------:R-:W-:Y:S02]  /*5950*/  SHF.L.W.U32.HI R26, R24, 0x19, R24 ;  /* 0x00000019181a7819 */ /* 0x000fe40000010e18 */
[----:B------:R-:W-:Y:S02]  /*5960*/  LOP3.LUT R5, R32, R5, RZ, 0x3c, !PT ;  /* 0x0000000520057212 */ /* 0x000fe400078e3cff */
[----:B------:R-:W-:Y:S01]  /*5970*/  LOP3.LUT R30, R28, R13, RZ, 0x3c, !PT ;  /* 0x0000000d1c1e7212 */ /* 0x000fe200078e3cff */
[----:B------:R-:W-:Y:S01]  /*5980*/  IMAD.IADD R13, R26, 0x1, R28 ;  /* 0x000000011a0d7824 */ /* 0x000fe200078e021c */
[----:B------:R-:W-:Y:S02]  /*5990*/  PRMT R24, R4, 0x321, R4 ;  /* 0x0000032104187816 */ /* 0x000fe40000000004 */
[----:B------:R-:W-:Y:S02]  /*59a0*/  PRMT R5, R5, 0x321, R5 ;  /* 0x0000032105057816 */ /* 0x000fe40000000005 */
[----:B------:R-:W-:Y:S01]  /*59b0*/  PRMT R4, R30, 0x321, R30 ;  /* 0x000003211e047816 */ /* 0x000fe2000000001e */
[----:B------:R-:W-:Y:S01]  /*59c0*/  IMAD.IADD R27, R27, 0x1, R24 ;  /* 0x000000011b1b7824 */ /* 0x000fe200078e0218 */
[----:B------:R-:W-:Y:S01]  /*59d0*/  LOP3.LUT R24, R13, R24, RZ, 0x3c, !PT ;  /* 0x000000180d187212 */ /* 0x000fe200078e3cff */
[----:B------:R-:W-:-:S02]  /*59e0*/  IMAD.IADD R35, R12, 0x1, R5 ;  /* 0x000000010c237824 */ /* 0x000fc400078e0205 */
[----:B------:R-:W-:Y:S01]  /*59f0*/  IMAD.IADD R12, R31, 0x1, R4 ;  /* 0x000000011f0c7824 */ /* 0x000fe200078e0204 */
[----:B------:R-:W-:Y:S02]  /*5a00*/  PRMT R24, R24, 0x1032, R24 ;  /* 0x0000103218187816 */ /* 0x000fe40000000018 */
[----:B------:R-:W-:Y:S02]  /*5a10*/  LOP3.LUT R28, R27, R6, RZ, 0x3c, !PT ;  /* 0x000000061b1c7212 */ /* 0x000fe400078e3cff */
[C---:B------:R-:W-:Y:S02]  /*5a20*/  LOP3.LUT R6, R35.reuse, R10, RZ, 0x3c, !PT ;  /* 0x0000000a23067212 */ /* 0x040fe400078e3cff */
[----:B------:R-:W-:Y:S01]  /*5a30*/  LOP3.LUT R10, R12, R7, RZ, 0x3c, !PT ;  /* 0x000000070c0a7212 */ /* 0x000fe200078e3cff */
[----:B------:R-:W-:Y:S01]  /*5a40*/  IMAD.IADD R31, R35, 0x1, R24 ;  /* 0x00000001231f7824 */ /* 0x000fe200078e0218 */
[----:B------:R-:W-:Y:S02]  /*5a50*/  SHF.L.W.U32.HI R7, R28, 0x19, R28 ;  /* 0x000000191c077819 */ /* 0x000fe40000010e1c */
[----:B------:R-:W-:-:S02]  /*5a60*/  SHF.L.W.U32.HI R10, R10, 0x19, R10 ;  /* 0x000000190a0a7819 */ /* 0x000fc40000010e0a */
[----:B------:R-:W-:Y:S02]  /*5a70*/  SHF.L.W.U32.HI R6, R6, 0x19, R6 ;  /* 0x0000001906067819 */ /* 0x000fe40000010e06 */
[----:B----4-:R-:W-:Y:S02]  /*5a80*/  IADD3 R32, PT, PT, R7, R8, R32 ;  /* 0x0000000807207210 */ /* 0x010fe40007ffe020 */
[----:B------:R-:W-:Y:S02]  /*5a90*/  LOP3.LUT R26, R31, R26, RZ, 0x3c, !PT ;  /* 0x0000001a1f1a7212 */ /* 0x000fe400078e3cff */
[----:B------:R-:W-:Y:S02]  /*5aa0*/  IADD3 R28, PT, PT, R10, UR5, R33 ;  /* 0x000000050a1c7c10 */ /* 0x000fe4000fffe021 */
        /* <DEDUP_REMOVED lines=13> */
[----:B------:R-:W-:Y:S02]  /*5b80*/  LOP3.LUT R7, R12, R7, RZ, 0x3c, !PT ;  /* 0x000000070c077212 */ /* 0x000fe400078e3cff */
[----:B------:R-:W-:Y:S02]  /*5b90*/  PRMT R24, R24, 0x321, R24 ;  /* 0x0000032118187816 */ /* 0x000fe40000000018 */
[----:B------:R-:W-:Y:S02]  /*5ba0*/  LOP3.LUT R29, R25, R10, RZ, 0x3c, !PT ;  /* 0x0000000a191d7212 */ /* 0x000fe400078e3cff */
[----:B------:R-:W-:Y:S01]  /*5bb0*/  LOP3.LUT R6, R27, R6, RZ, 0x3c, !PT ;  /* 0x000000061b067212 */ /* 0x000fe200078e3cff */
[----:B------:R-:W-:Y:S01]  /*5bc0*/  IMAD.IADD R31, R31, 0x1, R24 ;  /* 0x000000011f1f7824 */ /* 0x000fe200078e0218 */
[----:B------:R-:W-:Y:S02]  /*5bd0*/  SHF.L.W.U32.HI R10, R7, 0x14, R7 ;  /* 0x00000014070a7819 */ /* 0x000fe40000010e07 */
[----:B------:R-:W-:-:S02]  /*5be0*/  SHF.L.W.U32.HI R7, R29, 0x14, R29 ;  /* 0x000000141d077819 */ /* 0x000fc40000010e1d */
[----:B------:R-:W-:Y:S02]  /*5bf0*/  SHF.L.W.U32.HI R6, R6, 0x14, R6 ;  /* 0x0000001406067819 */ /* 0x000fe40000010e06 */
[----:B------:R-:W-:Y:S01]  /*5c00*/  IADD3 R32, PT, PT, R10, R32, R9 ;  /* 0x000000200a207210 */ /* 0x000fe20007ffe009 */
[----:B------:R-:W-:Y:S01]  /*5c10*/  IMAD.IADD R35, R28, 0x1, R7 ;  /* 0x000000011c237824 */ /* 0x000fe200078e0207 */
[----:B------:R-:W-:Y:S02]  /*5c20*/  LOP3.LUT R30, R31, R30, RZ, 0x3c, !PT ;  /* 0x0000001e1f1e7212 */ /* 0x000fe400078e3cff */
[----:B------:R-:W-:Y:S02]  /*5c30*/  IADD3 R29, PT, PT, R6, R11, R23 ;  /* 0x0000000b061d7210 */ /* 0x000fe40007ffe017 */
[----:B------:R-:W-:Y:S02]  /*5c40*/  LOP3.LUT R5, R32, R5, RZ, 0x3c, !PT ;  /* 0x0000000520057212 */ /* 0x000fe400078e3cff */
[----:B------:R-:W-:-:S02]  /*5c50*/  SHF.L.W.U32.HI R11, R30, 0x19, R30 ;  /* 0x000000191e0b7819 */ /* 0x000fc40000010e1e */
[----:B------:R-:W-:Y:S02]  /*5c60*/  LOP3.LUT R4, R29, R4, RZ, 0x3c, !PT ;  /* 0x000000041d047212 */ /* 0x000fe400078e3cff */
[----:B------:R-:W-:Y:S02]  /*5c70*/  LOP3.LUT R30, R35, R26, RZ, 0x3c, !PT ;  /* 0x0000001a231e7212 */ /* 0x000fe400078e3cff */
[----:B------:R-:W-:Y:S02]  /*5c80*/  PRMT R26, R5, 0x321, R5 ;  /* 0x00000321051a7816 */ /* 0x000fe40000000005 */
[----:B------:R-:W-:Y:S02]  /*5c90*/  IADD3 R5, PT, PT, R11, R29, R16 ;  /* 0x0000001d0b057210 */ /* 0x000fe40007ffe010 */
        /* <DEDUP_REMOVED lines=9> */
[C---:B------:R-:W-:Y:S01]  /*5d30*/  LOP3.LUT R29, R27.reuse, R7, RZ, 0x3c, !PT ;  /* 0x000000071b1d7212 */ /* 0x040fe200078e3cff */
        /* <DEDUP_REMOVED lines=11> */
[----:B------:R-:W-:Y:S02]  /*5df0*/  LOP3.LUT R11, R13, R4, RZ, 0x3c, !PT ;  /* 0x000000040d0b7212 */ /* 0x000fe400078e3cff */
[----:B------:R-:W-:Y:S02]  /*5e00*/  PRMT R29, R29, 0x1032, R29 ;  /* 0x000010321d1d7816 */ /* 0x000fe4000000001d */
[----:B------:R-:W-:Y:S02]  /*5e10*/  IADD3 R5, PT, PT, R24, R5, R20 ;  /* 0x0000000518057210 */ /* 0x000fe40007ffe014 */
[----:B------:R-:W-:-:S02]  /*5e20*/  PRMT R4, R30, 0x1032, R30 ;  /* 0x000010321e047816 */ /* 0x000fc4000000001e */
[----:B------:R-:W-:Y:S01]  /*5e30*/  PRMT R11, R11, 0x1032, R11 ;  /* 0x000010320b0b7816 */ /* 0x000fe2000000000b */
[----:B------:R-:W-:Y:S01]  /*5e40*/  IMAD.IADD R33, R28, 0x1, R29 ;  /* 0x000000011c217824 */ /* 0x000fe200078e021d */
[----:B------:R-:W-:Y:S01]  /*5e50*/  LOP3.LUT R28, R5, R26, RZ, 0x3c, !PT ;  /* 0x0000001a051c7212 */ /* 0x000fe200078e3cff */
[----:B------:R-:W-:Y:S02]  /*5e60*/  IMAD.IADD R26, R31, 0x1, R4 ;  /* 0x000000011f1a7824 */ /* 0x000fe400078e0204 */
[----:B------:R-:W-:Y:S01]  /*5e70*/  IMAD.IADD R31, R12, 0x1, R11 ;  /* 0x000000010c1f7824 */ /* 0x000fe200078e020b */
[----:B------:R-:W-:Y:S02]  /*5e80*/  LOP3.LUT R12, R33, R6, RZ, 0x3c, !PT ;  /* 0x00000006210c7212 */ /* 0x000fe400078e3cff */
[----:B------:R-:W-:Y:S02]  /*5e90*/  PRMT R6, R28, 0x321, R28 ;  /* 0x000003211c067816 */ /* 0x000fe4000000001c */
[----:B------:R-:W-:-:S02]  /*5ea0*/  LOP3.LUT R10, R31, R10, RZ, 0x3c, !PT ;  /* 0x0000000a1f0a7212 */ /* 0x000fc400078e3cff */
[----:B------:R-:W-:Y:S01]  /*5eb0*/  LOP3.LUT R7, R26, R7, RZ, 0x3c, !PT ;  /* 0x000000071a077212 */ /* 0x000fe200078e3cff */
[----:B------:R-:W-:Y:S01]  /*5ec0*/  IMAD.IADD R27, R27, 0x1, R6 ;  /* 0x000000011b1b7824 */ /* 0x000fe200078e0206 */
[----:B------:R-:W-:Y:S02]  /*5ed0*/  SHF.L.W.U32.HI R12, R12, 0x14, R12 ;  /* 0x000000140c0c7819 */ /* 0x000fe40000010e0c */
[----:B------:R-:W-:Y:S02]  /*5ee0*/  SHF.L.W.U32.HI R10, R10, 0x14, R10 ;  /* 0x000000140a0a7819 */ /* 0x000fe40000010e0a */
[----:B------:R-:W-:Y:S02]  /*5ef0*/  SHF.L.W.U32.HI R7, R7, 0x14, R7 ;  /* 0x0000001407077819 */ /* 0x000fe40000010e07 */
[----:B------:R-:W-:Y:S01]  /*5f00*/  IADD3 R28, PT, PT, R12, R35, R14 ;  /* 0x000000230c1c7210 */ /* 0x000fe20007ffe00e */
[----:B------:R-:W-:Y:S01]  /*5f10*/  IMAD.IADD R13, R13, 0x1, R10 ;  /* 0x000000010d0d7824 */ /* 0x000fe200078e020a */
[----:B------:R-:W-:-:S02]  /*5f20*/  LOP3.LUT R24, R27, R24, RZ, 0x3c, !PT ;  /* 0x000000181b187212 */ /* 0x000fc400078e3cff */
[----:B------:R-:W-:Y:S02]  /*5f30*/  IADD3 R25, PT, PT, R7, R25, R8 ;  /* 0x0000001907197210 */ /* 0x000fe40007ffe008 */
[----:B------:R-:W-:Y:S02]  /*5f40*/  LOP3.LUT R29, R28, R29, RZ, 0x3c, !PT ;  /* 0x0000001d1c1d7212 */ /* 0x000fe400078e3cff */
[----:B------:R-:W-:Y:S02]  /*5f50*/  SHF.L.W.U32.HI R24, R24, 0x19, R24 ;  /* 0x0000001918187819 */ /* 0x000fe40000010e18 */
[----:B------:R-:W-:Y:S02]  /*5f60*/  LOP3.LUT R4, R25, R4, RZ, 0x3c, !PT ;  /* 0x0000000419047212 */ /* 0x000fe400078e3cff */
[----:B------:R-:W-:Y:S02]  /*5f70*/  LOP3.LUT R32, R13, R11, RZ, 0x3c, !PT ;  /* 0x0000000b0d207212 */ /* 0x000fe400078e3cff */
[----:B------:R-:W-:Y:S01]  /*5f80*/  PRMT R30, R29, 0x321, R29 ;  /* 0x000003211d1e7816 */ /* 0x000fe2000000001d */
[----:B------:R-:W-:Y:S01]  /*5f90*/  IMAD.IADD R29, R24, 0x1, R13 ;  /* 0x00000001181d7824 */ /* 0x000fe200078e020d */
        /* <DEDUP_REMOVED lines=9> */
[C---:B------:R-:W-:Y:S02]  /*6030*/  LOP3.LUT R7, R13.reuse, R7, RZ, 0x3c, !PT ;  /* 0x000000070d077212 */ /* 0x040fe400078e3cff */
[----:B------:R-:W-:Y:S01]  /*6040*/  SHF.L.W.U32.HI R26, R12, 0x19, R12 ;  /* 0x000000190c1a7819 */ /* 0x000fe20000010e0c */
[----:B------:R-:W-:Y:S01]  /*6050*/  IMAD.IADD R13, R13, 0x1, R30 ;  /* 0x000000010d0d7824 */ /* 0x000fe200078e021e */
[----:B------:R-:W-:Y:S02]  /*6060*/  SHF.L.W.U32.HI R12, R32, 0x19, R32 ;  /* 0x00000019200c7819 */ /* 0x000fe40000010e20 */
[----:B------:R-:W-:Y:S02]  /*6070*/  SHF.L.W.U32.HI R10, R7, 0x19, R7 ;  /* 0x00000019070a7819 */ /* 0x000fe40000010e07 */
[----:B------:R-:W-:Y:S02]  /*6080*/  IADD3 R25, PT, PT, R26, UR5, R25 ;  /* 0x000000051a197c10 */ /* 0x000fe4000fffe019 */
[----:B------:R-:W-:-:S02]  /*6090*/  LOP3.LUT R7, R13, R24, RZ, 0x3c, !PT ;  /* 0x000000180d077212 */ /* 0x000fc400078e3cff */
[----:B------:R-:W-:Y:S02]  /*60a0*/  IADD3 R28, PT, PT, R12, R28, R23 ;  /* 0x0000001c0c1c7210 */ /* 0x000fe40007ffe017 */
[----:B------:R-:W-:Y:S02]  /*60b0*/  IADD3 R5, PT, PT, R10, R5, R15 ;  /* 0x000000050a057210 */ /* 0x000fe40007ffe00f */
[----:B------:R-:W-:Y:S02]  /*60c0*/  LOP3.LUT R6, R25, R6, RZ, 0x3c, !PT ;  /* 0x0000000619067212 */ /* 0x000fe400078e3cff */
[----:B------:R-:W-:Y:S02]  /*60d0*/  SHF.L.W.U32.HI R7, R7, 0x14, R7 ;  /* 0x0000001407077819 */ /* 0x000fe40000010e07 */
[----:B------:R-:W-:Y:S02]  /*60e0*/  LOP3.LUT R11, R28, R11, RZ, 0x3c, !PT ;  /* 0x0000000b1c0b7212 */ /* 0x000fe400078e3cff */
[----:B------:R-:W-:-:S02]  /*60f0*/  LOP3.LUT R4, R4, R5, RZ, 0x3c, !PT ;  /* 0x0000000504047212 */ /* 0x000fc400078e3cff */
        /* <DEDUP_REMOVED lines=17> */
[----:B------:R-:W-:Y:S01]  /*6210*/  LOP3.LUT R30, R13, R7, RZ, 0x3c, !PT ;  /* 0x000000070d1e7212 */ /* 0x000fe200078e3cff */
[----:B------:R-:W-:Y:S01]  /*6220*/  IMAD.IADD R7, R28, 0x1, R11 ;  /* 0x000000011c077824 */ /* 0x000fe200078e020b */
[----:B------:R-:W-:Y:S02]  /*6230*/  IADD3 R5, PT, PT, R10, R5, R9 ;  /* 0x000000050a057210 */ /* 0x000fe40007ffe009 */
[----:B------:R-:W-:Y:S02]  /*6240*/  LOP3.LUT R24, R25, R24, RZ, 0x3c, !PT ;  /* 0x0000001819187212 */ /* 0x000fe400078e3cff */
[----:B------:R-:W-:Y:S02]  /*6250*/  LOP3.LUT R4, R5, R4, RZ, 0x3c, !PT ;  /* 0x0000000405047212 */ /* 0x000fe400078e3cff */
[----:B------:R-:W-:Y:S02]  /*6260*/  LOP3.LUT R6, R7, R6, RZ, 0x3c, !PT ;  /* 0x0000000607067212 */ /* 0x000fe400078e3cff */
[----:B------:R-:W-:-:S02]  /*6270*/  PRMT R24, R24, 0x321, R24 ;  /* 0x0000032118187816 */ /* 0x000fc40000000018 */
[----:B------:R-:W-:Y:S02]  /*6280*/  SHF.L.W.U32.HI R28, R30, 0x19, R30 ;  /* 0x000000191e1c7819 */ /* 0x000fe40000010e1e */
[----:B------:R-:W-:Y:S02]  /*6290*/  PRMT R4, R4, 0x321, R4 ;  /* 0x0000032104047816 */ /* 0x000fe40000000004 */
[----:B------:R-:W-:Y:S01]  /*62a0*/  PRMT R6, R6, 0x321, R6 ;  /* 0x0000032106067816 */ /* 0x000fe20000000006 */
[----:B------:R-:W-:Y:S01]  /*62b0*/  IMAD.IADD R31, R31, 0x1, R24 ;  /* 0x000000011f1f7824 */ /* 0x000fe200078e0218 */
[----:B------:R-:W-:Y:S01]  /*62c0*/  IADD3 R5, PT, PT, R28, R5, R17 ;  /* 0x000000051c057210 */ /* 0x000fe20007ffe011 */
[----:B------:R-:W-:Y:S02]  /*62d0*/  IMAD.IADD R33, R33, 0x1, R4 ;  /* 0x0000000121217824 */ /* 0x000fe400078e0204 */
[----:B------:R-:W-:Y:S01]  /*62e0*/  IMAD.IADD R27, R27, 0x1, R6 ;  /* 0x000000011b1b7824 */ /* 0x000fe200078e0206 */
[----:B------:R-:W-:-:S02]  /*62f0*/  LOP3.LUT R24, R5, R24, RZ, 0x3c, !PT ;  /* 0x0000001805187212 */ /* 0x000fc400078e3cff */
[----:B------:R-:W-:Y:S02]  /*6300*/  LOP3.LUT R12, R31, R12, RZ, 0x3c, !PT ;  /* 0x0000000c1f0c7212 */ /* 0x000fe400078e3cff */
[----:B------:R-:W-:Y:S02]  /*6310*/  LOP3.LUT R10, R33, R10, RZ, 0x3c, !PT ;  /* 0x0000000a210a7212 */ /* 0x000fe400078e3cff */
[----:B------:R-:W-:Y:S02]  /*6320*/  PRMT R30, R24, 0x1032, R24 ;  /* 0x00001032181e7816 */ /* 0x000fe40000000018 */
[C---:B------:R-:W-:Y:S02]  /*6330*/  LOP3.LUT R11, R27.reuse, R11, RZ, 0x3c, !PT ;  /* 0x0000000b1b0b7212 */ /* 0x040fe400078e3cff */
[----:B------:R-:W-:Y:S02]  /*6340*/  SHF.L.W.U32.HI R24, R12, 0x19, R12 ;  /* 0x000000190c187819 */ /* 0x000fe40000010e0c */
[----:B------:R-:W-:Y:S01]  /*6350*/  SHF.L.W.U32.HI R10, R10, 0x19, R10 ;  /* 0x000000190a0a7819 */ /* 0x000fe20000010e0a */
[----:B------:R-:W-:Y:S01]  /*6360*/  IMAD.IADD R27, R27, 0x1, R30 ;  /* 0x000000011b1b7824 */ /* 0x000fe200078e021e */
[----:B------:R-:W-:Y:S01]  /*6370*/  SHF.L.W.U32.HI R12, R11, 0x19, R11 ;  /* 0x000000190b0c7819 */ /* 0x000fe20000010e0b */
[----:B------:R-:W-:Y:S01]  /*6380*/  IMAD.IADD R7, R24, 0x1, R7 ;  /* 0x0000000118077824 */ /* 0x000fe200078e0207 */
[----:B------:R-:W-:-:S02]  /*6390*/  IADD3 R25, PT, PT, R10, R25, R8 ;  /* 0x000000190a197210 */ /* 0x000fc40007ffe008 */
[----:B------:R-:W-:Y:S02]  /*63a0*/  IADD3 R29, PT, PT, R12, R29, R21 ;  /* 0x0000001d0c1d7210 */ /* 0x000fe40007ffe015 */
[----:B------:R-:W-:Y:S02]  /*63b0*/  LOP3.LUT R28, R27, R28, RZ, 0x3c, !PT ;  /* 0x0000001c1b1c7212 */ /* 0x000fe400078e3cff */
[----:B------:R-:W-:Y:S02]  /*63c0*/  LOP3.LUT R26, R7, R26, RZ, 0x3c, !PT ;  /* 0x0000001a071a7212 */ /* 0x000fe400078e3cff */
[----:B------:R-:W-:Y:S02]  /*63d0*/  LOP3.LUT R6, R6, R25, RZ, 0x3c, !PT ;  /* 0x0000001906067212 */ /* 0x000fe400078e3cff */
[----:B------:R-:W-:Y:S02]  /*63e0*/  LOP3.LUT R11, R29, R4, RZ, 0x3c, !PT ;  /* 0x000000041d0b7212 */ /* 0x000fe400078e3cff */
[----:B------:R-:W-:-:S02]  /*63f0*/  SHF.L.W.U32.HI R28, R28, 0x14, R28 ;  /* 0x000000141c1c7819 */ /* 0x000fc40000010e1c */
[----:B------:R-:W-:Y:S02]  /*6400*/  PRMT R26, R26, 0x1032, R26 ;  /* 0x000010321a1a7816 */ /* 0x000fe4000000001a */
[----:B------:R-:W-:Y:S02]  /*6410*/  PRMT R4, R6, 0x1032, R6 ;  /* 0x0000103206047816 */ /* 0x000fe40000000006 */
[----:B------:R-:W-:Y:S02]  /*6420*/  PRMT R6, R11, 0x1032, R11 ;  /* 0x000010320b067816 */ /* 0x000fe4000000000b */
[----:B------:R-:W-:Y:S01]  /*6430*/  IADD3 R5, PT, PT, R28, R5, R18 ;  /* 0x000000051c057210 */ /* 0x000fe20007ffe012 */
[----:B------:R-:W-:Y:S02]  /*6440*/  IMAD.IADD R33, R33, 0x1, R26 ;  /* 0x0000000121217824 */ /* 0x000fe400078e021a */
[----:B------:R-:W-:Y:S01]  /*6450*/  IMAD.IADD R31, R31, 0x1, R6 ;  /* 0x000000011f1f7824 */ /* 0x000fe200078e0206 */
[----:B------:R-:W-:Y:S01]  /*6460*/  LOP3.LUT R30, R5, R30, RZ, 0x3c, !PT ;  /* 0x0000001e051e7212 */ /* 0x000fe200078e3cff */
[----:B------:R-:W-:Y:S01]  /*6470*/  IMAD.IADD R13, R13, 0x1, R4 ;  /* 0x000000010d0d7824 */ /* 0x000fe200078e0204 */
[----:B------:R-:W-:-:S02]  /*6480*/  LOP3.LUT R11, R33, R24, RZ, 0x3c, !PT ;  /* 0x00000018210b7212 */ /* 0x000fc400078e3cff */
[----:B------:R-:W-:Y:S02]  /*6490*/  PRMT R24, R30, 0x321, R30 ;  /* 0x000003211e187816 */ /* 0x000fe4000000001e */
[----:B------:R-:W-:Y:S02]  /*64a0*/  LOP3.LUT R12, R31, R12, RZ, 0x3c, !PT ;  /* 0x0000000c1f0c7212 */ /* 0x000fe400078e3cff */
[----:B------:R-:W-:Y:S01]  /*64b0*/  LOP3.LUT R10, R13, R10, RZ, 0x3c, !PT ;  /* 0x0000000a0d0a7212 */ /* 0x000fe200078e3cff */
[----:B------:R-:W-:Y:S01]  /*64c0*/  IMAD.IADD R27, R27, 0x1, R24 ;  /* 0x000000011b1b7824 */ /* 0x000fe200078e0218 */
[----:B------:R-:W-:Y:S02]  /*64d0*/  SHF.L.W.U32.HI R11, R11, 0x14, R11 ;  /* 0x000000140b0b7819 */ /* 0x000fe40000010e0b */
[----:B------:R-:W-:Y:S02]  /*64e0*/  SHF.L.W.U32.HI R12, R12, 0x14, R12 ;  /* 0x000000140c0c7819 */ /* 0x000fe40000010e0c */
[----:B------:R-:W-:-:S02]  /*64f0*/  SHF.L.W.U32.HI R10, R10, 0x14, R10 ;  /* 0x000000140a0a7819 */ /* 0x000fc40000010e0a */
[----:B------:R-:W-:Y:S01]  /*6500*/  IADD3 R7, PT, PT, R11, R7, R16 ;  /* 0x000000070b077210 */ /* 0x000fe20007ffe010 */
[----:B------:R-:W-:Y:S01]  /*6510*/  IMAD.IADD R29, R29, 0x1, R12 ;  /* 0x000000011d1d7824 */ /* 0x000fe200078e020c */
[----:B------:R-:W-:Y:S02]  /*6520*/  IADD3 R25, PT, PT, R10, UR5, R25 ;  /* 0x000000050a197c10 */ /* 0x000fe4000fffe019 */
[----:B------:R-:W-:Y:S02]  /*6530*/  LOP3.LUT R28, R27, R28, RZ, 0x3c, !PT ;  /* 0x0000001c1b1c7212 */ /* 0x000fe400078e3cff */
[----:B------:R-:W-:Y:S02]  /*6540*/  LOP3.LUT R26, R7, R26, RZ, 0x3c, !PT ;  /* 0x0000001a071a7212 */ /* 0x000fe400078e3cff */
[----:B------:R-:W-:Y:S02]  /*6550*/  LOP3.LUT R4, R25, R4, RZ, 0x3c, !PT ;  /* 0x0000000419047212 */ /* 0x000fe400078e3cff */
[----:B------:R-:W-:-:S02]  /*6560*/  SHF.L.W.U32.HI R30, R28, 0x19, R28 ;  /* 0x000000191c1e7819 */ /* 0x000fc40000010e1c */
[C---:B------:R-:W-:Y:S02]  /*6570*/  LOP3.LUT R6, R29.reuse, R6, RZ, 0x3c, !PT ;  /* 0x000000061d067212 */ /* 0x040fe400078e3cff */
[----:B------:R-:W-:Y:S02]  /*6580*/  PRMT R26, R26, 0x321, R26 ;  /* 0x000003211a1a7816 */ /* 0x000fe4000000001a */
[----:B------:R-:W-:Y:S02]  /*6590*/  PRMT R4, R4, 0x321, R4 ;  /* 0x0000032104047816 */ /* 0x000fe40000000004 */
[----:B------:R-:W-:Y:S02]  /*65a0*/  IADD3 R29, PT, PT, R29, R30, R22 ;  /* 0x0000001e1d1d7210 */ /* 0x000fe40007ffe016 */
[----:B------:R-:W-:Y:S01]  /*65b0*/  PRMT R6, R6, 0x321, R6 ;  /* 0x0000032106067816 */ /* 0x000fe20000000006 */
[----:B------:R-:W-:Y:S01]  /*65c0*/  IMAD.IADD R33, R33, 0x1, R26 ;  /* 0x0000000121217824 */ /* 0x000fe200078e021a */
[----:B------:R-:W-:Y:S01]  /*65d0*/  LOP3.LUT R26, R29, R26, RZ, 0x3c, !PT ;  /* 0x0000001a1d1a7212 */ /* 0x000fe200078e3cff */
[----:B------:R-:W-:-:S02]  /*65e0*/  IMAD.IADD R35, R13, 0x1, R4 ;  /* 0x000000010d237824 */ /* 0x000fc400078e0204 */
[----:B------:R-:W-:Y:S01]  /*65f0*/  IMAD.IADD R13, R31, 0x1, R6 ;  /* 0x000000011f0d7824 */ /* 0x000fe200078e0206 */
[----:B------:R-:W-:Y:S02]  /*6600*/  PRMT R28, R26, 0x1032, R26 ;  /* 0x000010321a1c7816 */ /* 0x000fe4000000001a */
[----:B------:R-:W-:Y:S02]  /*6610*/  LOP3.LUT R26, R35, R10, RZ, 0x3c, !PT ;  /* 0x0000000a231a7212 */ /* 0x000fe400078e3cff */
[----:B------:R-:W-:Y:S02]  /*6620*/  LOP3.LUT R11, R33, R11, RZ, 0x3c, !PT ;  /* 0x0000000b210b7212 */ /* 0x000fe400078e3cff */
[----:B------:R-:W-:Y:S02]  /*6630*/  LOP3.LUT R31, R13, R12, RZ, 0x3c, !PT ;  /* 0x0000000c0d1f7212 */ /* 0x000fe400078e3cff */
[----:B------:R-:W-:Y:S02]  /*6640*/  SHF.L.W.U32.HI R12, R26, 0x19, R26 ;  /* 0x000000191a0c7819 */ /* 0x000fe40000010e1a */
[----:B------:R-:W-:-:S02]  /*6650*/  SHF.L.W.U32.HI R10, R11, 0x19, R11 ;  /* 0x000000190b0a7819 */ /* 0x000fc40000010e0b */
[----:B------:R-:W-:Y:S01]  /*6660*/  SHF.L.W.U32.HI R26, R31, 0x19, R31 ;  /* 0x000000191f1a7819 */ /* 0x000fe20000010e1f */
[----:B------:R-:W-:Y:S01]  /*6670*/  IMAD.IADD R11, R35, 0x1, R28 ;  /* 0x00000001230b7824 */ /* 0x000fe200078e021c */
[----:B------:R-:W-:Y:S02]  /*6680*/  IADD3 R5, PT, PT, R12, R5, R20 ;  /* 0x000000050c057210 */ /* 0x000fe40007ffe014 */
[----:B------:R-:W-:Y:S02]  /*6690*/  IADD3 R25, PT, PT, R10, R25, R23 ;  /* 0x000000190a197210 */ /* 0x000fe40007ffe017 */
[----:B------:R-:W-:Y:S02]  /*66a0*/  IADD3 R7, PT, PT, R26, R7, R9 ;  /* 0x000000071a077210 */ /* 0x000fe40007ffe009 */
[----:B------:R-:W-:Y:S02]  /*66b0*/  LOP3.LUT R30, R11, R30, RZ, 0x3c, !PT ;  /* 0x0000001e0b1e7212 */ /* 0x000fe400078e3cff */
[----:B------:R-:W-:-:S02]  /*66c0*/  LOP3.LUT R6, R6, R5, RZ, 0x3c, !PT ;  /* 0x0000000506067212 */ /* 0x000fc400078e3cff */
[----:B------:R-:W-:Y:S02]  /*66d0*/  LOP3.LUT R24, R25, R24, RZ, 0x3c, !PT ;  /* 0x0000001819187212 */ /* 0x000fe400078e3cff */
[----:B------:R-:W-:Y:S02]  /*66e0*/  LOP3.LUT R31, R7, R4, RZ, 0x3c, !PT ;  /* 0x00000004071f7212 */ /* 0x000fe400078e3cff */
[----:B------:R-:W-:Y:S02]  /*66f0*/  SHF.L.W.U32.HI R30, R30, 0x14, R30 ;  /* 0x000000141e1e7819 */ /* 0x000fe40000010e1e */
[----:B------:R-:W-:Y:S02]  /*6700*/  PRMT R4, R6, 0x1032, R6 ;  /* 0x0000103206047816 */ /* 0x000fe40000000006 */
[----:B------:R-:W-:Y:S02]  /*6710*/  PRMT R24, R24, 0x1032, R24 ;  /* 0x0000103218187816 */ /* 0x000fe40000000018 */
[----:B------:R-:W-:-:S02]  /*6720*/  PRMT R6, R31, 0x1032, R31 ;  /* 0x000010321f067816 */ /* 0x000fc4000000001f */
[----:B------:R-:W-:Y:S01]  /*6730*/  IADD3 R29, PT, PT, R30, R29, R15 ;  /* 0x0000001d1e1d7210 */ /* 0x000fe20007ffe00f */
[----:B------:R-:W-:Y:S02]  /*6740*/  IMAD.IADD R13, R13, 0x1, R24 ;  /* 0x000000010d0d7824 */ /* 0x000fe400078e0218 */
[----:B------:R-:W-:Y:S01]  /*6750*/  IMAD.IADD R27, R27, 0x1, R6 ;  /* 0x000000011b1b7824 */ /* 0x000fe200078e0206 */
[----:B------:R-:W-:Y:S01]  /*6760*/  LOP3.LUT R31, R29, R28, RZ, 0x3c, !PT ;  /* 0x0000001c1d1f7212 */ /* 0x000fe200078e3cff */
[----:B------:R-:W-:Y:S01]  /*6770*/  IMAD.IADD R33, R33, 0x1, R4 ;  /* 0x0000000121217824 */ /* 0x000fe200078e0204 */
[----:B------:R-:W-:Y:S02]  /*6780*/  LOP3.LUT R28, R13, R10, RZ, 0x3c, !PT ;  /* 0x0000000a0d1c7212 */ /* 0x000fe400078e3cff */
[----:B------:R-:W-:Y:S02]  /*6790*/  LOP3.LUT R26, R27, R26, RZ, 0x3c, !PT ;  /* 0x0000001a1b1a7212 */ /* 0x000fe400078e3cff */
[----:B------:R-:W-:-:S02]  /*67a0*/  PRMT R10, R31, 0x321, R31 ;  /* 0x000003211f0a7816 */ /* 0x000fc4000000001f */
[----:B------:R-:W-:Y:S02]  /*67b0*/  LOP3.LUT R12, R33, R12, RZ, 0x3c, !PT ;  /* 0x0000000c210c7212 */ /* 0x000fe400078e3cff */
[----:B------:R-:W-:Y:S02]  /*67c0*/  SHF.L.W.U32.HI R28, R28, 0x14, R28 ;  /* 0x000000141c1c7819 */ /* 0x000fe40000010e1c */
[----:B------:R-:W-:Y:S01]  /*67d0*/  SHF.L.W.U32.HI R26, R26, 0x14, R26 ;  /* 0x000000141a1a7819 */ /* 0x000fe20000010e1a */
[----:B------:R-:W-:Y:S01]  /*67e0*/  IMAD.IADD R11, R11, 0x1, R10 ;  /* 0x000000010b0b7824 */ /* 0x000fe200078e020a */
[----:B------:R-:W-:Y:S02]  /*67f0*/  SHF.L.W.U32.HI R12, R12, 0x14, R12 ;  /* 0x000000140c0c7819 */ /* 0x000fe40000010e0c */
[----:B------:R-:W-:Y:S01]  /*6800*/  IADD3 R25, PT, PT, R28, R25, R14 ;  /* 0x000000191c197210 */ /* 0x000fe20007ffe00e */
[----:B------:R-:W-:Y:S01]  /*6810*/  IMAD.IADD R7, R7, 0x1, R26 ;  /* 0x0000000107077824 */ /* 0x000fe200078e021a */
[----:B------:R-:W-:-:S02]  /*6820*/  IADD3 R5, PT, PT, R12, R5, R19 ;  /* 0x000000050c057210 */ /* 0x000fc40007ffe013 */
[----:B------:R-:W-:Y:S02]  /*6830*/  LOP3.LUT R31, R11, R30, RZ, 0x3c, !PT ;  /* 0x0000001e0b1f7212 */ /* 0x000fe400078e3cff */
[----:B------:R-:W-:Y:S02]  /*6840*/  LOP3.LUT R30, R25, R24, RZ, 0x3c, !PT ;  /* 0x00000018191e7212 */ /* 0x000fe400078e3cff */
[----:B------:R-:W-:Y:S02]  /*6850*/  LOP3.LUT R4, R5, R4, RZ, 0x3c, !PT ;  /* 0x0000000405047212 */ /* 0x000fe400078e3cff */
[----:B------:R-:W-:Y:S02]  /*6860*/  LOP3.LUT R6, R7, R6, RZ, 0x3c, !PT ;  /* 0x0000000607067212 */ /* 0x000fe400078e3cff */
[----:B------:R-:W-:Y:S02]  /*6870*/  PRMT R30, R30, 0x321, R30 ;  /* 0x000003211e1e7816 */ /* 0x000fe4000000001e */
[----:B------:R-:W-:-:S02]  /*6880*/  PRMT R4, R4, 0x321, R4 ;  /* 0x0000032104047816 */ /* 0x000fc40000000004 */
[----:B------:R-:W-:Y:S02]  /*6890*/  SHF.L.W.U32.HI R24, R31, 0x19, R31 ;  /* 0x000000191f187819 */ /* 0x000fe40000010e1f */
[----:B------:R-:W-:Y:S01]  /*68a0*/  PRMT R6, R6, 0x321, R6 ;  /* 0x0000032106067816 */ /* 0x000fe20000000006 */
[----:B------:R-:W-:Y:S01]  /*68b0*/  IMAD.IADD R13, R13, 0x1, R30 ;  /* 0x000000010d0d7824 */ /* 0x000fe200078e021e */
[----:B------:R-:W-:Y:S01]  /*68c0*/  IADD3 R5, PT, PT, R24, R5, R8 ;  /* 0x0000000518057210 */ /* 0x000fe20007ffe008 */
[----:B------:R-:W-:Y:S02]  /*68d0*/  IMAD.IADD R33, R33, 0x1, R4 ;  /* 0x0000000121217824 */ /* 0x000fe400078e0204 */
[----:B------:R-:W-:Y:S01]  /*68e0*/  IMAD.IADD R31, R27, 0x1, R6 ;  /* 0x000000011b1f7824 */ /* 0x000fe200078e0206 */
[----:B------:R-:W-:Y:S02]  /*68f0*/  LOP3.LUT R30, R5, R30, RZ, 0x3c, !PT ;  /* 0x0000001e051e7212 */ /* 0x000fe400078e3cff */
[----:B------:R-:W-:-:S02]  /*6900*/  LOP3.LUT R27, R13, R28, RZ, 0x3c, !PT ;  /* 0x0000001c0d1b7212 */ /* 0x000fc400078e3cff */
[----:B------:R-:W-:Y:S02]  /*6910*/  LOP3.LUT R28, R33, R12, RZ, 0x3c, !PT ;  /* 0x0000000c211c7212 */ /* 0x000fe400078e3cff */
[----:B------:R-:W-:Y:S02]  /*6920*/  LOP3.LUT R32, R31, R26, RZ, 0x3c, !PT ;  /* 0x0000001a1f207212 */ /* 0x000fe400078e3cff */
[----:B------:R-:W-:Y:S02]  /*6930*/  PRMT R30, R30, 0x1032, R30 ;  /* 0x000010321e1e7816 */ /* 0x000fe4000000001e */
[----:B------:R-:W-:Y:S02]  /*6940*/  SHF.L.W.U32.HI R12, R27, 0x19, R27 ;  /* 0x000000191b0c7819 */ /* 0x000fe40000010e1b */
[----:B------:R-:W-:Y:S02]  /*6950*/  SHF.L.W.U32.HI R26, R28, 0x19, R28 ;  /* 0x000000191c1a7819 */ /* 0x000fe40000010e1c */
[----:B------:R-:W-:Y:S01]  /*6960*/  SHF.L.W.U32.HI R28, R32, 0x19, R32 ;  /* 0x00000019201c7819 */ /* 0x000fe20000010e20 */
[----:B------:R-:W-:Y:S01]  /*6970*/  IMAD.IADD R27, R31, 0x1, R30 ;  /* 0x000000011f1b7824 */ /* 0x000fe200078e021e */
[----:B------:R-:W-:Y:S01]  /*6980*/  IADD3 R25, PT, PT, R26, UR5, R25 ;  /* 0x000000051a197c10 */ /* 0x000fe2000fffe019 */
[----:B------:R-:W-:-:S02]  /*6990*/  IMAD.IADD R7, R12, 0x1, R7 ;  /* 0x000000010c077824 */ /* 0x000fc400078e0207 */
[----:B------:R-:W-:Y:S01]  /*69a0*/  IMAD.IADD R29, R28, 0x1, R29 ;  /* 0x000000011c1d7824 */ /* 0x000fe200078e021d */
[----:B------:R-:W-:Y:S02]  /*69b0*/  LOP3.LUT R24, R27, R24, RZ, 0x3c, !PT ;  /* 0x000000181b187212 */ /* 0x000fe400078e3cff */
[----:B------:R-:W-:Y:S02]  /*69c0*/  LOP3.LUT R10, R7, R10, RZ, 0x3c, !PT ;  /* 0x0000000a070a7212 */ /* 0x000fe400078e3cff */
[----:B------:R-:W-:Y:S02]  /*69d0*/  LOP3.LUT R6, R6, R25, RZ, 0x3c, !PT ;  /* 0x0000001906067212 */ /* 0x000fe400078e3cff */
[----:B------:R-:W-:Y:S02]  /*69e0*/  LOP3.LUT R31, R29, R4, RZ, 0x3c, !PT ;  /* 0x000000041d1f7212 */ /* 0x000fe400078e3cff */
[----:B------:R-:W-:Y:S02]  /*69f0*/  SHF.L.W.U32.HI R24, R24, 0x14, R24 ;  /* 0x0000001418187819 */ /* 0x000fe40000010e18 */
[----:B------:R-:W-:-:S02]  /*6a00*/  PRMT R10, R10, 0x1032, R10 ;  /* 0x000010320a0a7816 */ /* 0x000fc4000000000a */
        /* <DEDUP_REMOVED lines=10> */
[----:B------:R-:W-:Y:S02]  /*6ab0*/  LOP3.LUT R26, R11, R26, RZ, 0x3c, !PT ;  /* 0x0000001a0b1a7212 */ /* 0x000fe400078e3cff */
[----:B------:R-:W-:Y:S01]  /*6ac0*/  SHF.L.W.U32.HI R30, R31, 0x14, R31 ;  /* 0x000000141f1e7819 */ /* 0x000fe20000010e1f */
[----:B------:R-:W-:Y:S01]  /*6ad0*/  IMAD.IADD R27, R27, 0x1, R12 ;  /* 0x000000011b1b7824 */ /* 0x000fe200078e020c */
[----:B------:R-:W-:Y:S02]  /*6ae0*/  SHF.L.W.U32.HI R28, R28, 0x14, R28 ;  /* 0x000000141c1c7819 */ /* 0x000fe40000010e1c */
[----:B------:R-:W-:-:S02]  /*6af0*/  SHF.L.W.U32.HI R26, R26, 0x14, R26 ;  /* 0x000000141a1a7819 */ /* 0x000fc40000010e1a */
[----:B------:R-:W-:Y:S01]  /*6b00*/  IADD3 R7, PT, PT, R30, R7, R17 ;  /* 0x000000071e077210 */ /* 0x000fe20007ffe011 */
[----:B------:R-:W-:Y:S01]  /*6b10*/  IMAD.IADD R31, R29, 0x1, R28 ;  /* 0x000000011d1f7824 */ /* 0x000fe200078e021c */
[----:B------:R-:W-:Y:S02]  /*6b20*/  LOP3.LUT R24, R27, R24, RZ, 0x3c, !PT ;  /* 0x000000181b187212 */ /* 0x000fe400078e3cff */
[----:B------:R-:W-:Y:S02]  /*6b30*/  IADD3 R25, PT, PT, R26, R25, R23 ;  /* 0x000000191a197210 */ /* 0x000fe40007ffe017 */
[----:B------:R-:W-:Y:S02]  /*6b40*/  LOP3.LUT R10, R7, R10, RZ, 0x3c, !PT ;  /* 0x0000000a070a7212 */ /* 0x000fe400078e3cff */
[----:B------:R-:W-:Y:S02]  /*6b50*/  SHF.L.W.U32.HI R24, R24, 0x19, R24 ;  /* 0x0000001918187819 */ /* 0x000fe40000010e18 */
[----:B------:R-:W-:-:S02]  /*6b60*/  LOP3.LUT R4, R25, R4, RZ, 0x3c, !PT ;  /* 0x0000000419047212 */ /* 0x000fc400078e3cff */
[C---:B------:R-:W-:Y:S02]  /*6b70*/  LOP3.LUT R32, R31.reuse, R6, RZ, 0x3c, !PT ;  /* 0x000000061f207212 */ /* 0x040fe400078e3cff */
        /* <DEDUP_REMOVED lines=11> */
[----:B------:R-:W-:Y:S02]  /*6c30*/  LOP3.LUT R28, R13, R28, RZ, 0x3c, !PT ;  /* 0x0000001c0d1c7212 */ /* 0x000fe400078e3cff */
[----:B------:R-:W-:Y:S01]  /*6c40*/  SHF.L.W.U32.HI R26, R30, 0x19, R30 ;  /* 0x000000191e1a7819 */ /* 0x000fe20000010e1e */
[----:B------:R-:W-:Y:S01]  /*6c50*/  IMAD.IADD R31, R11, 0x1, R35 ;  /* 0x000000010b1f7824 */ /* 0x000fe200078e0223 */
        /* <DEDUP_REMOVED lines=12> */
[----:B------:R-:W-:Y:S01]  /*6d20*/  PRMT R10, R10, 0x1032, R10 ;  /* 0x000010320a0a7816 */ /* 0x000fe2000000000a */
[----:B------:R-:W-:Y:S01]  /*6d30*/  IMAD.IADD R13, R13, 0x1, R4 ;  /* 0x000000010d0d7824 */ /* 0x000fe200078e0204 */
[----:B------:R-:W-:-:S02]  /*6d40*/  PRMT R12, R24, 0x1032, R24 ;  /* 0x00001032180c7816 */ /* 0x000fc40000000018 */
[----:B------:R-:W-:Y:S01]  /*6d50*/  LOP3.LUT R35, R6, R35, RZ, 0x3c, !PT ;  /* 0x0000002306237212 */ /* 0x000fe200078e3cff */
[----:B------:R-:W-:Y:S01]  /*6d60*/  IMAD.IADD R24, R33, 0x1, R10 ;  /* 0x0000000121187824 */ /* 0x000fe200078e020a */
[----:B------:R-:W-:Y:S01]  /*6d70*/  LOP3.LUT R32, R13, R26, RZ, 0x3c, !PT ;  /* 0x0000001a0d207212 */ /* 0x000fe200078e3cff */
[----:B------:R-:W-:Y:S01]  /*6d80*/  IMAD.IADD R27, R27, 0x1, R12 ;  /* 0x000000011b1b7824 */ /* 0x000fe200078e020c */
[----:B------:R-:W-:Y:S02]  /*6d90*/  PRMT R26, R35, 0x321, R35 ;  /* 0x00000321231a7816 */ /* 0x000fe40000000023 */
[----:B------:R-:W-:Y:S02]  /*6da0*/  LOP3.LUT R30, R24, R29, RZ, 0x3c, !PT ;  /* 0x0000001d181e7212 */ /* 0x000fe400078e3cff */
[----:B------:R-:W-:Y:S01]  /*6db0*/  LOP3.LUT R33, R27, R28, RZ, 0x3c, !PT ;  /* 0x0000001c1b217212 */ /* 0x000fe200078e3cff */
[----:B------:R-:W-:Y:S01]  /*6dc0*/  IMAD.IADD R28, R31, 0x1, R26 ;  /* 0x000000011f1c7824 */ /* 0x000fe200078e021a */
[----:B------:R-:W-:-:S02]  /*6dd0*/  SHF.L.W.U32.HI R29, R32, 0x14, R32 ;  /* 0x00000014201d7819 */ /* 0x000fc40000010e20 */
[----:B------:R-:W-:Y:S02]  /*6de0*/  SHF.L.W.U32.HI R31, R30, 0x14, R30 ;  /* 0x000000141e1f7819 */ /* 0x000fe40000010e1e */
[----:B------:R-:W-:Y:S02]  /*6df0*/  SHF.L.W.U32.HI R30, R33, 0x14, R33 ;  /* 0x00000014211e7819 */ /* 0x000fe40000010e21 */
[----:B------:R-:W-:Y:S02]  /*6e00*/  IADD3 R25, PT, PT, R29, R25, R16 ;  /* 0x000000191d197210 */ /* 0x000fe40007ffe010 */
[----:B------:R-:W-:Y:S02]  /*6e10*/  IADD3 R7, PT, PT, R30, R7, R22 ;  /* 0x000000071e077210 */ /* 0x000fe40007ffe016 */
[----:B------:R-:W-:Y:S02]  /*6e20*/  LOP3.LUT R11, R28, R11, RZ, 0x3c, !PT ;  /* 0x0000000b1c0b7212 */ /* 0x000fe400078e3cff */
[----:B------:R-:W-:-:S02]  /*6e30*/  LOP3.LUT R32, R25, R4, RZ, 0x3c, !PT ;  /* 0x0000000419207212 */ /* 0x000fc400078e3cff */
[----:B------:R-:W-:Y:S02]  /*6e40*/  IADD3 R5, PT, PT, R31, R5, R14 ;  /* 0x000000051f057210 */ /* 0x000fe40007ffe00e */
[----:B------:R-:W-:Y:S02]  /*6e50*/  LOP3.LUT R12, R7, R12, RZ, 0x3c, !PT ;  /* 0x0000000c070c7212 */ /* 0x000fe400078e3cff */
[----:B------:R-:W-:Y:S02]  /*6e60*/  SHF.L.W.U32.HI R4, R11, 0x19, R11 ;  /* 0x000000190b047819 */ /* 0x000fe40000010e0b */
[----:B------:R-:W-:Y:S02]  /*6e70*/  PRMT R33, R32, 0x321, R32 ;  /* 0x0000032120217816 */ /* 0x000fe40000000020 */
[----:B------:R-:W-:Y:S02]  /*6e80*/  LOP3.LUT R11, R5, R10, RZ, 0x3c, !PT ;  /* 0x0000000a050b7212 */ /* 0x000fe400078e3cff */
[----:B------:R-:W-:-:S02]  /*6e90*/  PRMT R12, R12, 0x321, R12 ;  /* 0x000003210c0c7816 */ /* 0x000fc4000000000c */
[----:B------:R-:W-:Y:S01]  /*6ea0*/  IADD3 R10, PT, PT, R4, UR5, R5 ;  /* 0x00000005040a7c10 */ /* 0x000fe2000fffe005 */
[----:B------:R-:W-:Y:S01]  /*6eb0*/  IMAD.IADD R32, R13, 0x1, R33 ;  /* 0x000000010d207824 */ /* 0x000fe200078e0221 */
[----:B------:R-:W-:Y:S01]  /*6ec0*/  PRMT R11, R11, 0x321, R11 ;  /* 0x000003210b0b7816 */ /* 0x000fe2000000000b */
[----:B------:R-:W-:Y:S01]  /*6ed0*/  IMAD.IADD R27, R27, 0x1, R12 ;  /* 0x000000011b1b7824 */ /* 0x000fe200078e020c */
[----:B------:R-:W-:-:S04]  /*6ee0*/  LOP3.LUT R13, R10, R33, RZ, 0x3c, !PT ;  /* 0x000000210a0d7212 */ /* 0x000fc800078e3cff */
[----:B------:R-:W-:Y:S01]  /*6ef0*/  PRMT R13, R13, 0x1032, R13 ;  /* 0x000010320d0d7816 */ /* 0x000fe2000000000d */
[----:B------:R-:W-:Y:S01]  /*6f00*/  IMAD.IADD R24, R24, 0x1, R11 ;  /* 0x0000000118187824 */ /* 0x000fe200078e020b */
[C---:B------:R-:W-:Y:S02]  /*6f10*/  LOP3.LUT R5, R27.reuse, R30, RZ, 0x3c, !PT ;  /* 0x0000001e1b057212 */ /* 0x040fe400078e3cff */
[----:B------:R-:W-:Y:S01]  /*6f20*/  LOP3.LUT R30, R32, R29, RZ, 0x3c, !PT ;  /* 0x0000001d201e7212 */ /* 0x000fe200078e3cff */
[----:B------:R-:W-:Y:S01]  /*6f30*/  IMAD.IADD R29, R27, 0x1, R13 ;  /* 0x000000011b1d7824 */ /* 0x000fe200078e020d */
[----:B------:R-:W-:Y:S02]  /*6f40*/  LOP3.LUT R31, R24, R31, RZ, 0x3c, !PT ;  /* 0x0000001f181f7212 */ /* 0x000fe400078e3cff */
[----:B------:R-:W-:Y:S02]  /*6f50*/  SHF.L.W.U32.HI R30, R30, 0x19, R30 ;  /* 0x000000191e1e7819 */ /* 0x000fe40000010e1e */
[----:B------:R-:W-:-:S02]  /*6f60*/  SHF.L.W.U32.HI R27, R5, 0x19, R5 ;  /* 0x00000019051b7819 */ /* 0x000fc40000010e05 */
[----:B------:R-:W-:Y:S01]  /*6f70*/  LOP3.LUT R4, R29, R4, RZ, 0x3c, !PT ;  /* 0x000000041d047212 */ /* 0x000fe200078e3cff */
[----:B------:R-:W-:Y:S01]  /*6f80*/  IMAD.IADD R7, R30, 0x1, R7 ;  /* 0x000000011e077824 */ /* 0x000fe200078e0207 */
[----:B------:R-:W-:Y:S01]  /*6f90*/  SHF.L.W.U32.HI R34, R31, 0x19, R31 ;  /* 0x000000191f227819 */ /* 0x000fe20000010e1f */
[----:B------:R-:W-:Y:S01]  /*6fa0*/  IMAD.IADD R6, R27, 0x1, R6 ;  /* 0x000000011b067824 */ /* 0x000fe200078e0206 */
[----:B------:R-:W-:Y:S02]  /*6fb0*/  SHF.L.W.U32.HI R31, R4, 0x14, R4 ;  /* 0x00000014041f7819 */ /* 0x000fe40000010e04 */
[----:B------:R-:W-:Y:S02]  /*6fc0*/  IADD3 R25, PT, PT, R34, R25, R23 ;  /* 0x0000001922197210 */ /* 0x000fe40007ffe017 */
[----:B------:R-:W-:Y:S01]  /*6fd0*/  LOP3.LUT R26, R7, R26, RZ, 0x3c, !PT ;  /* 0x0000001a071a7212 */ /* 0x000fe200078e3cff */
[----:B------:R-:W-:Y:S01]  /*6fe0*/  IMAD.IADD R10, R10, 0x1, R31 ;  /* 0x000000010a0a7824 */ /* 0x000fe200078e021f */
[----:B------:R-:W-:-:S02]  /*6ff0*/  LOP3.LUT R12, R12, R25, RZ, 0x3c, !PT ;  /* 0x000000190c0c7212 */ /* 0x000fc400078e3cff */
[----:B------:R-:W-:Y:S02]  /*7000*/  LOP3.LUT R33, R6, R11, RZ, 0x3c, !PT ;  /* 0x0000000b06217212 */ /* 0x000fe400078e3cff */
[----:B------:R-:W-:Y:S02]  /*7010*/  PRMT R35, R26, 0x1032, R26 ;  /* 0x000010321a237816 */ /* 0x000fe4000000001a */
[----:B------:R-:W-:Y:S02]  /*7020*/  PRMT R11, R12, 0x1032, R12 ;  /* 0x000010320c0b7816 */ /* 0x000fe4000000000c */
[----:B------:R-:W-:Y:S02]  /*7030*/  PRMT R33, R33, 0x1032, R33 ;  /* 0x0000103221217816 */ /* 0x000fe40000000021 */
[----:B------:R-:W-:Y:S01]  /*7040*/  LOP3.LUT R12, R10, R13, RZ, 0x3c, !PT ;  /* 0x0000000d0a0c7212 */ /* 0x000fe200078e3cff */
[----:B------:R-:W-:Y:S02]  /*7050*/  IMAD.IADD R13, R24, 0x1, R35 ;  /* 0x00000001180d7824 */ /* 0x000fe400078e0223 */
[----:B------:R-:W-:Y:S01]  /*7060*/  IMAD.IADD R37, R28, 0x1, R11 ;  /* 0x000000011c257824 */ /* 0x000fe200078e020b */
[----:B------:R-:W-:Y:S01]  /*7070*/  PRMT R12, R12, 0x321, R12 ;  /* 0x000003210c0c7816 */ /* 0x000fe2000000000c */
[----:B------:R-:W-:Y:S01]  /*7080*/  IMAD.IADD R32, R32, 0x1, R33 ;  /* 0x0000000120207824 */ /* 0x000fe200078e0221 */
[----:B------:R-:W-:-:S02]  /*7090*/  LOP3.LUT R24, R13, R30, RZ, 0x3c, !PT ;  /* 0x0000001e0d187212 */ /* 0x000fc400078e3cff */
[----:B------:R-:W-:Y:S01]  /*70a0*/  LOP3.LUT R26, R37, R34, RZ, 0x3c, !PT ;  /* 0x00000022251a7212 */ /* 0x000fe200078e3cff */
[----:B------:R-:W-:Y:S01]  /*70b0*/  IMAD.IADD R28, R29, 0x1, R12 ;  /* 0x000000011d1c7824 */ /* 0x000fe200078e020c */
[----:B------:R-:W-:Y:S02]  /*70c0*/  LOP3.LUT R27, R32, R27, RZ, 0x3c, !PT ;  /* 0x0000001b201b7212 */ /* 0x000fe400078e3cff */
[----:B------:R-:W-:Y:S02]  /*70d0*/  SHF.L.W.U32.HI R24, R24, 0x14, R24 ;  /* 0x0000001418187819 */ /* 0x000fe40000010e18 */
[----:B------:R-:W-:Y:S02]  /*70e0*/  SHF.L.W.U32.HI R26, R26, 0x14, R26 ;  /* 0x000000141a1a7819 */ /* 0x000fe40000010e1a */
[----:B------:R-:W-:Y:S02]  /*70f0*/  SHF.L.W.U32.HI R27, R27, 0x14, R27 ;  /* 0x000000141b1b7819 */ /* 0x000fe40000010e1b */
[----:B------:R-:W-:-:S02]  /*7100*/  IADD3 R29, PT, PT, R24, R7, R8 ;  /* 0x00000007181d7210 */ /* 0x000fc40007ffe008 */
[----:B------:R-:W-:Y:S02]  /*7110*/  LOP3.LUT R31, R28, R31, RZ, 0x3c, !PT ;  /* 0x0000001f1c1f7212 */ /* 0x000fe400078e3cff */
[----:B------:R-:W-:Y:S02]  /*7120*/  IADD3 R30, PT, PT, R26, R25, R9 ;  /* 0x000000191a1e7210 */ /* 0x000fe40007ffe009 */
[----:B------:R-:W-:Y:S02]  /*7130*/  IADD3 R6, PT, PT, R27, R6, R22 ;  /* 0x000000061b067210 */ /* 0x000fe40007ffe016 */
[----:B------:R-:W-:Y:S01]  /*7140*/  LOP3.LUT R34, R29, R35, RZ, 0x3c, !PT ;  /* 0x000000231d227212 */ /* 0x000fe200078e3cff */
[----:B------:R-:W0:Y:S01]  /*7150*/  LDC.64 R4, c[0x0][0x3a0] ;  /* 0x0000e800ff047b82 */ /* 0x000e220000000a00 */
        /* <DEDUP_REMOVED lines=16> */
[----:B------:R-:W-:Y:S01]  /*7260*/  SHF.L.W.U32.HI R27, R33, 0x19, R33 ;  /* 0x00000019211b7819 */ /* 0x000fe20000010e21 */
[----:B0-----:R-:W2:Y:S01]  /*7270*/  LDG.E.U8 R7, desc[UR18][R4.64] ;  /* 0x0000001204077981 */ /* 0x001ea2000c1e1100 */
        /* <DEDUP_REMOVED lines=42> */
[----:B------:R-:W-:Y:S02]  /*7520*/  PRMT R13, R36, 0x1032, R36 ;  /* 0x00001032240d7816 */ /* 0x000fe40000000024 */
[----:B------:R-:W-:Y:S02]  /*7530*/  LOP3.LUT R34, R25, R26, RZ, 0x3c, !PT ;  /* 0x0000001a19227212 */ /* 0x000fe400078e3cff */
[----:B------:R-:W-:-:S02]  /*7540*/  LOP3.LUT R36, R32, R28, RZ, 0x3c, !PT ;  /* 0x0000001c20247212 */ /* 0x000fc400078e3cff */
[----:B------:R-:W-:Y:S01]  /*7550*/  LOP3.LUT R26, R24, R35, RZ, 0x3c, !PT ;  /* 0x00000023181a7212 */ /* 0x000fe200078e3cff */
[----:B------:R-:W-:Y:S01]  /*7560*/  IMAD.IADD R35, R32, 0x1, R13 ;  /* 0x0000000120237824 */ /* 0x000fe200078e020d */
[----:B------:R-:W-:Y:S02]  /*7570*/  SHF.L.W.U32.HI R28, R34, 0x19, R34 ;  /* 0x00000019221c7819 */ /* 0x000fe40000010e22 */
[----:B------:R-:W-:Y:S02]  /*7580*/  SHF.L.W.U32.HI R32, R36, 0x19, R36 ;  /* 0x0000001924207819 */ /* 0x000fe40000010e24 */
[----:B------:R-:W-:Y:S02]  /*7590*/  SHF.L.W.U32.HI R26, R26, 0x19, R26 ;  /* 0x000000191a1a7819 */ /* 0x000fe40000010e1a */
[----:B------:R-:W-:Y:S02]  /*75a0*/  IADD3 R34, PT, PT, R28, R29, R22 ;  /* 0x0000001d1c227210 */ /* 0x000fe40007ffe016 */
[----:B------:R-:W-:Y:S01]  /*75b0*/  LOP3.LUT R29, R35, R10, RZ, 0x3c, !PT ;  /* 0x0000000a231d7212 */ /* 0x000fe200078e3cff */
[----:B------:R-:W-:Y:S01]  /*75c0*/  IMAD.IADD R10, R32, 0x1, R31 ;  /* 0x00000001200a7824 */ /* 0x000fe200078e021f */
[----:B------:R-:W-:-:S02]  /*75d0*/  IADD3 R30, PT, PT, R26, R30, R9 ;  /* 0x0000001e1a1e7210 */ /* 0x000fc40007ffe009 */
[----:B------:R-:W-:Y:S02]  /*75e0*/  LOP3.LUT R31, R34, R27, RZ, 0x3c, !PT ;  /* 0x0000001b221f7212 */ /* 0x000fe400078e3cff */
[----:B------:R-:W-:Y:S02]  /*75f0*/  SHF.L.W.U32.HI R27, R29, 0x14, R29 ;  /* 0x000000141d1b7819 */ /* 0x000fe40000010e1d */
[----:B------:R-:W-:Y:S02]  /*7600*/  LOP3.LUT R12, R12, R30, RZ, 0x3c, !PT ;  /* 0x0000001e0c0c7212 */ /* 0x000fe400078e3cff */
[----:B------:R-:W-:Y:S01]  /*7610*/  LOP3.LUT R36, R10, R11, RZ, 0x3c, !PT ;  /* 0x0000000b0a247212 */ /* 0x000fe200078e3cff */
[----:B------:R-:W-:Y:S01]  /*7620*/  IMAD.IADD R6, R6, 0x1, R27 ;  /* 0x0000000106067824 */ /* 0x000fe200078e021b */
[----:B------:R-:W-:Y:S02]  /*7630*/  PRMT R11, R31, 0x1032, R31 ;  /* 0x000010321f0b7816 */ /* 0x000fe4000000001f */
        /* <DEDUP_REMOVED lines=13> */
[----:B------:R-:W-:Y:S02]  /*7710*/  IADD3 R34, PT, PT, R13, UR5, R34 ;  /* 0x000000050d227c10 */ /* 0x000fe4000fffe022 */
[----:B------:R-:W-:Y:S02]  /*7720*/  SHF.L.W.U32.HI R28, R31, 0x14, R31 ;  /* 0x000000141f1c7819 */ /* 0x000fe40000010e1f */
[----:B------:R-:W-:-:S02]  /*7730*/  LOP3.LUT R35, R32, R27, RZ, 0x3c, !PT ;  /* 0x0000001b20237212 */ /* 0x000fc400078e3cff */
[----:B------:R-:W-:Y:S02]  /*7740*/  IADD3 R27, PT, PT, R26, R30, R19 ;  /* 0x0000001e1a1b7210 */ /* 0x000fe40007ffe013 */
[----:B------:R-:W-:Y:S02]  /*7750*/  LOP3.LUT R30, R34, R11, RZ, 0x3c, !PT ;  /* 0x0000000b221e7212 */ /* 0x000fe400078e3cff */
[----:B------:R-:W-:Y:S02]  /*7760*/  IADD3 R31, PT, PT, R28, R10, R15 ;  /* 0x0000000a1c1f7210 */ /* 0x000fe40007ffe00f */
[----:B------:R-:W-:Y:S02]  /*7770*/  SHF.L.W.U32.HI R11, R35, 0x19, R35 ;  /* 0x00000019230b7819 */ /* 0x000fe40000010e23 */
[----:B------:R-:W-:Y:S02]  /*7780*/  LOP3.LUT R10, R27, R12, RZ, 0x3c, !PT ;  /* 0x0000000c1b0a7212 */ /* 0x000fe400078e3cff */
[----:B------:R-:W-:-:S02]  /*7790*/  PRMT R35, R30, 0x321, R30 ;  /* 0x000003211e237816 */ /* 0x000fc4000000001e */
[----:B------:R-:W-:Y:S02]  /*77a0*/  IADD3 R12, PT, PT, R31, R11, R18 ;  /* 0x0000000b1f0c7210 */ /* 0x000fe40007ffe012 */
[----:B------:R-:W-:Y:S01]  /*77b0*/  PRMT R10, R10, 0x321, R10 ;  /* 0x000003210a0a7816 */ /* 0x000fe2000000000a */
[----:B------:R-:W-:Y:S01]  /*77c0*/  IMAD.IADD R30, R29, 0x1, R35 ;  /* 0x000000011d1e7824 */ /* 0x000fe200078e0223 */
[----:B------:R-:W-:-:S03]  /*77d0*/  LOP3.LUT R29, R12, R35, RZ, 0x3c, !PT ;  /* 0x000000230c1d7212 */ /* 0x000fc600078e3cff */
[----:B------:R-:W-:Y:S01]  /*77e0*/  IMAD.IADD R33, R33, 0x1, R10 ;  /* 0x0000000121217824 */ /* 0x000fe200078e020a */
[----:B------:R-:W-:Y:S02]  /*77f0*/  PRMT R29, R29, 0x1032, R29 ;  /* 0x000010321d1d7816 */ /* 0x000fe4000000001d */
[----:B------:R-:W-:Y:S02]  /*7800*/  LOP3.LUT R36, R31, R36, RZ, 0x3c, !PT ;  /* 0x000000241f247212 */ /* 0x000fe400078e3cff */
[C---:B------:R-:W-:Y:S01]  /*7810*/  LOP3.LUT R31, R33.reuse, R26, RZ, 0x3c, !PT ;  /* 0x0000001a211f7212 */ /* 0x040fe200078e3cff */
[----:B------:R-:W-:-:S03]  /*7820*/  IMAD.IADD R26, R33, 0x1, R29 ;  /* 0x00000001211a7824 */ /* 0x000fc600078e021d */
[----:B------:R-:W-:Y:S02]  /*7830*/  SHF.L.W.U32.HI R31, R31, 0x19, R31 ;  /* 0x000000191f1f7819 */ /* 0x000fe40000010e1f */
[----:B------:R-:W-:Y:S02]  /*7840*/  LOP3.LUT R33, R26, R11, RZ, 0x3c, !PT ;  /* 0x0000000b1a217212 */ /* 0x000fe400078e3cff */
[----:B------:R-:W-:Y:S01]  /*7850*/  PRMT R11, R36, 0x321, R36 ;  /* 0x00000321240b7816 */ /* 0x000fe20000000024 */
[----:B------:R-:W-:Y:S01]  /*7860*/  IMAD.IADD R36, R6, 0x1, R31 ;  /* 0x0000000106247824 */ /* 0x000fe200078e021f */
[----:B------:R-:W-:-:S03]  /*7870*/  SHF.L.W.U32.HI R6, R33, 0x14, R33 ;  /* 0x0000001421067819 */ /* 0x000fc60000010e21 */
[----:B------:R-:W-:Y:S01]  /*7880*/  IMAD.IADD R25, R25, 0x1, R11 ;  /* 0x0000000119197824 */ /* 0x000fe200078e020b */
[----:B------:R-:W-:Y:S02]  /*7890*/  LOP3.LUT R11, R11, R36, RZ, 0x3c, !PT ;  /* 0x000000240b0b7212 */ /* 0x000fe400078e3cff */
[----:B------:R-:W-:Y:S02]  /*78a0*/  IADD3 R12, PT, PT, R6, R12, R21 ;  /* 0x0000000c060c7210 */ /* 0x000fe40007ffe015 */
[----:B------:R-:W-:Y:S02]  /*78b0*/  PRMT R11, R11, 0x1032, R11 ;  /* 0x000010320b0b7816 */ /* 0x000fe4000000000b */
[----:B------:R-:W-:Y:S02]  /*78c0*/  LOP3.LUT R29, R12, R29, RZ, 0x3c, !PT ;  /* 0x0000001d0c1d7212 */ /* 0x000fe400078e3cff */
[C---:B------:R-:W-:Y:S01]  /*78d0*/  LOP3.LUT R13, R30.reuse, R13, RZ, 0x3c, !PT ;  /* 0x0000000d1e0d7212 */ /* 0x040fe200078e3cff */
[----:B------:R-:W-:Y:S01]  /*78e0*/  IMAD.IADD R30, R30, 0x1, R11 ;  /* 0x000000011e1e7824 */ /* 0x000fe200078e020b */
[----:B------:R-:W-:-:S04]  /*78f0*/  PRMT R29, R29, 0x321, R29 ;  /* 0x000003211d1d7816 */ /* 0x000fc8000000001d */
[----:B------:R-:W-:Y:S01]  /*7900*/  LOP3.LUT R33, R30, R31, RZ, 0x3c, !PT ;  /* 0x0000001f1e217212 */ /* 0x000fe200078e3cff */
[----:B------:R-:W-:-:S03]  /*7910*/  IMAD.IADD R31, R26, 0x1, R29 ;  /* 0x000000011a1f7824 */ /* 0x000fc600078e021d */
[----:B------:R-:W-:Y:S02]  /*7920*/  SHF.L.W.U32.HI R26, R33, 0x14, R33 ;  /* 0x00000014211a7819 */ /* 0x000fe40000010e21 */
[----:B------:R-:W-:Y:S02]  /*7930*/  LOP3.LUT R6, R31, R6, RZ, 0x3c, !PT ;  /* 0x000000061f067212 */ /* 0x000fe400078e3cff */
[----:B------:R-:W-:Y:S02]  /*7940*/  IADD3 R36, PT, PT, R26, R36, R17 ;  /* 0x000000241a247210 */ /* 0x000fe40007ffe011 */
[----:B------:R-:W-:Y:S02]  /*7950*/  SHF.L.W.U32.HI R6, R6, 0x19, R6 ;  /* 0x0000001906067819 */ /* 0x000fe40000010e06 */
[----:B------:R-:W-:Y:S02]  /*7960*/  LOP3.LUT R33, R25, R28, RZ, 0x3c, !PT ;  /* 0x0000001c19217212 */ /* 0x000fe400078e3cff */
[----:B------:R-:W-:-:S02]  /*7970*/  IADD3 R28, PT, PT, R6, R36, R9 ;  /* 0x00000024061c7210 */ /* 0x000fc40007ffe009 */
[----:B------:R-:W-:Y:S02]  /*7980*/  SHF.L.W.U32.HI R9, R33, 0x19, R33 ;  /* 0x0000001921097819 */ /* 0x000fe40000010e21 */
[----:B------:R-:W-:Y:S02]  /*7990*/  SHF.L.W.U32.HI R13, R13, 0x19, R13 ;  /* 0x000000190d0d7819 */ /* 0x000fe40000010e0d */
[----:B------:R-:W-:Y:S02]  /*79a0*/  IADD3 R33, PT, PT, R9, R34, R16 ;  /* 0x0000002209217210 */ /* 0x000fe40007ffe010 */
[----:B------:R-:W-:Y:S02]  /*79b0*/  IADD3 R27, PT, PT, R13, R27, R14 ;  /* 0x0000001b0d1b7210 */ /* 0x000fe40007ffe00e */
[----:B------:R-:W-:Y:S02]  /*79c0*/  LOP3.LUT R35, R33, R10, RZ, 0x3c, !PT ;  /* 0x0000000a21237212 */ /* 0x000fe400078e3cff */
[----:B------:R-:W-:-:S02]  /*79d0*/  LOP3.LUT R10, R27, R24, RZ, 0x3c, !PT ;  /* 0x000000181b0a7212 */ /* 0x000fc400078e3cff */
[----:B------:R-:W-:Y:S02]  /*79e0*/  PRMT R35, R35, 0x1032, R35 ;  /* 0x0000103223237816 */ /* 0x000fe40000000023 */
[----:B------:R-:W-:Y:S02]  /*79f0*/  PRMT R10, R10, 0x1032, R10 ;  /* 0x000010320a0a7816 */ /* 0x000fe4000000000a */
[----:B------:R-:W-:Y:S01]  /*7a00*/  LOP3.LUT R11, R36, R11, RZ, 0x3c, !PT ;  /* 0x0000000b240b7212 */ /* 0x000fe200078e3cff */
[----:B------:R-:W-:Y:S02]  /*7a10*/  IMAD.IADD R32, R32, 0x1, R35 ;  /* 0x0000000120207824 */ /* 0x000fe400078e0223 */
[----:B------:R-:W-:Y:S01]  /*7a20*/  IMAD.IADD R24, R25, 0x1, R10 ;  /* 0x0000000119187824 */ /* 0x000fe200078e020a */
[----:B------:R-:W-:Y:S02]  /*7a30*/  PRMT R11, R11, 0x321, R11 ;  /* 0x000003210b0b7816 */ /* 0x000fe4000000000b */
[----:B------:R-:W-:-:S02]  /*7a40*/  LOP3.LUT R25, R32, R9, RZ, 0x3c, !PT ;  /* 0x0000000920197212 */ /* 0x000fc400078e3cff */
[----:B------:R-:W-:Y:S01]  /*7a50*/  LOP3.LUT R13, R24, R13, RZ, 0x3c, !PT ;  /* 0x0000000d180d7212 */ /* 0x000fe200078e3cff */
[----:B------:R-:W-:Y:S01]  /*7a60*/  IMAD.IADD R9, R30, 0x1, R11 ;  /* 0x000000011e097824 */ /* 0x000fe200078e020b */
[----:B------:R-:W-:Y:S02]  /*7a70*/  SHF.L.W.U32.HI R25, R25, 0x14, R25 ;  /* 0x0000001419197819 */ /* 0x000fe40000010e19 */
[----:B------:R-:W-:Y:S02]  /*7a80*/  SHF.L.W.U32.HI R13, R13, 0x14, R13 ;  /* 0x000000140d0d7819 */ /* 0x000fe40000010e0d */
[----:B------:R-:W-:Y:S02]  /*7a90*/  LOP3.LUT R30, R9, R26, RZ, 0x3c, !PT ;  /* 0x0000001a091e7212 */ /* 0x000fe400078e3cff */
[----:B------:R-:W-:Y:S02]  /*7aa0*/  IADD3 R26, PT, PT, R25, R33, R20 ;  /* 0x00000021191a7210 */ /* 0x000fe40007ffe014 */
[----:B------:R-:W-:-:S02]  /*7ab0*/  IADD3 R27, PT, PT, R13, R27, R8 ;  /* 0x0000001b0d1b7210 */ /* 0x000fc40007ffe008 */
[----:B------:R-:W-:Y:S02]  /*7ac0*/  SHF.L.W.U32.HI R30, R30, 0x19, R30 ;  /* 0x000000191e1e7819 */ /* 0x000fe40000010e1e */
[----:B------:R-:W-:Y:S02]  /*7ad0*/  LOP3.LUT R35, R26, R35, RZ, 0x3c, !PT ;  /* 0x000000231a237212 */ /* 0x000fe400078e3cff */
[----:B------:R-:W-:Y:S02]  /*7ae0*/  LOP3.LUT R33, R27, R10, RZ, 0x3c, !PT ;  /* 0x0000000a1b217212 */ /* 0x000fe400078e3cff */
[----:B------:R-:W-:Y:S02]  /*7af0*/  IADD3 R10, PT, PT, R30, R27, R19 ;  /* 0x0000001b1e0a7210 */ /* 0x000fe40007ffe013 */
[----:B------:R-:W-:Y:S02]  /*7b00*/  PRMT R19, R35, 0x321, R35 ;  /* 0x0000032123137816 */ /* 0x000fe40000000023 */
[----:B------:R-:W-:-:S03]  /*7b10*/  PRMT R33, R33, 0x321, R33 ;  /* 0x0000032121217816 */ /* 0x000fc60000000021 */
[----:B------:R-:W-:Y:S02]  /*7b20*/  IMAD.IADD R32, R32, 0x1, R19 ;  /* 0x0000000120207824 */ /* 0x000fe400078e0213 */
[----:B------:R-:W-:Y:S01]  /*7b30*/  IMAD.IADD R24, R24, 0x1, R33 ;  /* 0x0000000118187824 */ /* 0x000fe200078e0221 */
[----:B------:R-:W-:Y:S02]  /*7b40*/  LOP3.LUT R33, R28, R33, RZ, 0x3c, !PT ;  /* 0x000000211c217212 */ /* 0x000fe400078e3cff */
[----:B------:R-:W-:Y:S02]  /*7b50*/  LOP3.LUT R25, R32, R25, RZ, 0x3c, !PT ;  /* 0x0000001920197212 */ /* 0x000fe400078e3cff */
[----:B------:R-:W-:Y:S02]  /*7b60*/  LOP3.LUT R27, R24, R13, RZ, 0x3c, !PT ;  /* 0x0000000d181b7212 */ /* 0x000fe400078e3cff */
[----:B------:R-:W-:Y:S02]  /*7b70*/  SHF.L.W.U32.HI R13, R25, 0x19, R25 ;  /* 0x00000019190d7819 */ /* 0x000fe40000010e19 */
[----:B------:R-:W-:-:S02]  /*7b80*/  SHF.L.W.U32.HI R27, R27, 0x19, R27 ;  /* 0x000000191b1b7819 */ /* 0x000fc40000010e1b */
[----:B------:R-:W-:Y:S02]  /*7b90*/  PRMT R25, R33, 0x1032, R33 ;  /* 0x0000103221197816 */ /* 0x000fe40000000021 */
[----:B------:R-:W-:Y:S02]  /*7ba0*/  IADD3 R26, PT, PT, R27, R26, R15 ;  /* 0x0000001a1b1a7210 */ /* 0x000fe40007ffe00f */
[----:B------:R-:W-:Y:S01]  /*7bb0*/  IADD3 R12, PT, PT, R13, R12, R22 ;  /* 0x0000000c0d0c7210 */ /* 0x000fe20007ffe016 */
[----:B------:R-:W-:Y:S01]  /*7bc0*/  IMAD.IADD R15, R32, 0x1, R25 ;  /* 0x00000001200f7824 */ /* 0x000fe200078e0219 */
[----:B------:R-:W-:Y:S02]  /*7bd0*/  LOP3.LUT R19, R19, R10, RZ, 0x3c, !PT ;  /* 0x0000000a13137212 */ /* 0x000fe400078e3cff */
[----:B------:R-:W-:Y:S02]  /*7be0*/  LOP3.LUT R32, R12, R11, RZ, 0x3c, !PT ;  /* 0x0000000b0c207212 */ /* 0x000fe400078e3cff */
[----:B------:R-:W-:-:S02]  /*7bf0*/  LOP3.LUT R11, R15, R6, RZ, 0x3c, !PT ;  /* 0x000000060f0b7212 */ /* 0x000fc400078e3cff */
[----:B------:R-:W-:Y:S02]  /*7c00*/  LOP3.LUT R29, R26, R29, RZ, 0x3c, !PT ;  /* 0x0000001d1a1d7212 */ /* 0x000fe400078e3cff */
[----:B------:R-:W-:Y:S02]  /*7c10*/  PRMT R22, R19, 0x1032, R19 ;  /* 0x0000103213167816 */ /* 0x000fe40000000013 */
[----:B------:R-:W-:Y:S02]  /*7c20*/  PRMT R19, R32, 0x1032, R32 ;  /* 0x0000103220137816 */ /* 0x000fe40000000020 */
[----:B------:R-:W-:Y:S02]  /*7c30*/  SHF.L.W.U32.HI R11, R11, 0x14, R11 ;  /* 0x000000140b0b7819 */ /* 0x000fe40000010e0b */
[----:B------:R-:W-:Y:S01]  /*7c40*/  PRMT R6, R29, 0x1032, R29 ;  /* 0x000010321d067816 */ /* 0x000fe2000000001d */
[----:B------:R-:W-:Y:S02]  /*7c50*/  IMAD.IADD R31, R31, 0x1, R22 ;  /* 0x000000011f1f7824 */ /* 0x000fe400078e0216 */
[----:B------:R-:W-:-:S02]  /*7c60*/  IMAD.IADD R24, R24, 0x1, R19 ;  /* 0x0000000118187824 */ /* 0x000fc400078e0213 */
[----:B------:R-:W-:Y:S02]  /*7c70*/  IMAD.IADD R28, R28, 0x1, R11 ;  /* 0x000000011c1c7824 */ /* 0x000fe400078e020b */
[----:B------:R-:W-:Y:S01]  /*7c80*/  IMAD.IADD R32, R9, 0x1, R6 ;  /* 0x0000000109207824 */ /* 0x000fe200078e0206 */
[----:B------:R-:W-:Y:S02]  /*7c90*/  LOP3.LUT R9, R31, R30, RZ, 0x3c, !PT ;  /* 0x0000001e1f097212 */ /* 0x000fe400078e3cff */
[----:B------:R-:W-:Y:S02]  /*7ca0*/  LOP3.LUT R13, R24, R13, RZ, 0x3c, !PT ;  /* 0x0000000d180d7212 */ /* 0x000fe400078e3cff */
[----:B------:R-:W-:Y:S02]  /*7cb0*/  LOP3.LUT R30, R28, R25, RZ, 0x3c, !PT ;  /* 0x000000191c1e7212 */ /* 0x000fe400078e3cff */
[----:B------:R-:W-:Y:S02]  /*7cc0*/  LOP3.LUT R27, R32, R27, RZ, 0x3c, !PT ;  /* 0x0000001b201b7212 */ /* 0x000fe400078e3cff */
[----:B------:R-:W-:-:S02]  /*7cd0*/  SHF.L.W.U32.HI R25, R9, 0x14, R9 ;  /* 0x0000001409197819 */ /* 0x000fc40000010e09 */
[----:B------:R-:W-:Y:S02]  /*7ce0*/  SHF.L.W.U32.HI R13, R13, 0x14, R13 ;  /* 0x000000140d0d7819 */ /* 0x000fe40000010e0d */
[----:B------:R-:W-:Y:S02]  /*7cf0*/  PRMT R30, R30, 0x321, R30 ;  /* 0x000003211e1e7816 */ /* 0x000fe4000000001e */
[----:B------:R-:W-:Y:S02]  /*7d00*/  SHF.L.W.U32.HI R9, R27, 0x14, R27 ;  /* 0x000000141b097819 */ /* 0x000fe40000010e1b */
[----:B------:R-:W-:Y:S02]  /*7d10*/  IADD3 R27, PT, PT, R25, R10, R14 ;  /* 0x0000000a191b7210 */ /* 0x000fe40007ffe00e */
        /* <DEDUP_REMOVED lines=9> */
[----:B------:R-:W-:Y:S01]  /*7db0*/  PRMT R14, R14, 0x321, R14 ;  /* 0x000003210e0e7816 */ /* 0x000fe2000000000e */
[----:B------:R-:W-:Y:S01]  /*7dc0*/  IMAD.IADD R22, R31, 0x1, R6 ;  /* 0x000000011f167824 */ /* 0x000fe200078e0206 */
[----:B------:R-:W-:Y:S01]  /*7dd0*/  SHF.L.W.U32.HI R12, R12, 0x19, R12 ;  /* 0x000000190c0c7819 */ /* 0x000fe20000010e0c */
[----:B------:R-:W-:Y:S02]  /*7de0*/  IMAD.IADD R24, R24, 0x1, R11 ;  /* 0x0000000118187824 */ /* 0x000fe400078e020b */
[----:B------:R-:W-:Y:S01]  /*7df0*/  IMAD.IADD R32, R32, 0x1, R14 ;  /* 0x0000000120207824 */ /* 0x000fe200078e020e */
[----:B------:R-:W-:Y:S02]  /*7e00*/  IADD3 R21, PT, PT, R20, R12, R21 ;  /* 0x0000000c14157210 */ /* 0x000fe40007ffe015 */
[----:B------:R-:W-:Y:S02]  /*7e10*/  LOP3.LUT R25, R22, R25, RZ, 0x3c, !PT ;  /* 0x0000001916197212 */ /* 0x000fe400078e3cff */
[----:B------:R-:W-:-:S02]  /*7e20*/  LOP3.LUT R15, R24, R13, RZ, 0x3c, !PT ;  /* 0x0000000d180f7212 */ /* 0x000fc400078e3cff */
[----:B------:R-:W-:Y:S02]  /*7e30*/  LOP3.LUT R13, R32, R9, RZ, 0x3c, !PT ;  /* 0x00000009200d7212 */ /* 0x000fe400078e3cff */
[----:B------:R-:W-:Y:S02]  /*7e40*/  LOP3.LUT R19, R21, R14, RZ, 0x3c, !PT ;  /* 0x0000000e15137212 */ /* 0x000fe400078e3cff */
[----:B------:R-:W-:Y:S02]  /*7e50*/  SHF.L.W.U32.HI R9, R25, 0x19, R25 ;  /* 0x0000001919097819 */ /* 0x000fe40000010e19 */
[----:B------:R-:W-:Y:S02]  /*7e60*/  SHF.L.W.U32.HI R14, R15, 0x19, R15 ;  /* 0x000000190f0e7819 */ /* 0x000fe40000010e0f */
[----:B------:R-:W-:Y:S01]  /*7e70*/  SHF.L.W.U32.HI R13, R13, 0x19, R13 ;  /* 0x000000190d0d7819 */ /* 0x000fe20000010e0d */
[----:B------:R-:W-:Y:S01]  /*7e80*/  IMAD.IADD R28, R28, 0x1, R9 ;  /* 0x000000011c1c7824 */ /* 0x000fe200078e0209 */
[----:B------:R-:W-:-:S02]  /*7e90*/  IADD3 R17, PT, PT, R14, R23, R17 ;  /* 0x000000170e117210 */ /* 0x000fc40007ffe011 */
[----:B------:R-:W-:Y:S02]  /*7ea0*/  IADD3 R27, PT, PT, R13, R27, R16 ;  /* 0x0000001b0d1b7210 */ /* 0x000fe40007ffe010 */
[----:B------:R-:W-:Y:S02]  /*7eb0*/  LOP3.LUT R6, R17, R6, RZ, 0x3c, !PT ;  /* 0x0000000611067212 */ /* 0x000fe400078e3cff */
[----:B------:R-:W-:Y:S02]  /*7ec0*/  LOP3.LUT R11, R11, R28, RZ, 0x3c, !PT ;  /* 0x0000001c0b0b7212 */ /* 0x000fe400078e3cff */
[----:B------:R-:W-:Y:S02]  /*7ed0*/  LOP3.LUT R30, R27, R30, RZ, 0x3c, !PT ;  /* 0x0000001e1b1e7212 */ /* 0x000fe400078e3cff */
[----:B------:R-:W-:Y:S02]  /*7ee0*/  PRMT R25, R6, 0x1032, R6 ;  /* 0x0000103206197816 */ /* 0x000fe40000000006 */
[----:B------:R-:W-:-:S02]  /*7ef0*/  PRMT R29, R11, 0x1032, R11 ;  /* 0x000010320b1d7816 */ /* 0x000fc4000000000b */
[----:B------:R-:W-:Y:S01]  /*7f00*/  PRMT R11, R30, 0x1032, R30 ;  /* 0x000010321e0b7816 */ /* 0x000fe2000000001e */
[----:B------:R-:W-:Y:S01]  /*7f10*/  IMAD.IADD R23, R10, 0x1, R25 ;  /* 0x000000010a177824 */ /* 0x000fe200078e0219 */
[----:B------:R-:W-:-:S03]  /*7f20*/  PRMT R15, R19, 0x1032, R19 ;  /* 0x00001032130f7816 */ /* 0x000fc60000000013 */
[----:B------:R-:W-:Y:S01]  /*7f30*/  IMAD.IADD R24, R24, 0x1, R11 ;  /* 0x0000000118187824 */ /* 0x000fe200078e020b */
[----:B------:R-:W-:Y:S01]  /*7f40*/  LOP3.LUT R10, R23, R14, RZ, 0x3c, !PT ;  /* 0x0000000e170a7212 */ /* 0x000fe200078e3cff */
[----:B------:R-:W-:Y:S02]  /*7f50*/  IMAD.IADD R19, R22, 0x1, R15 ;  /* 0x0000000116137824 */ /* 0x000fe400078e020f */
[----:B------:R-:W-:Y:S01]  /*7f60*/  IMAD.IADD R32, R32, 0x1, R29 ;  /* 0x0000000120207824 */ /* 0x000fe200078e021d */
[----:B------:R-:W-:Y:S02]  /*7f70*/  LOP3.LUT R14, R24, R13, RZ, 0x3c, !PT ;  /* 0x0000000d180e7212 */ /* 0x000fe400078e3cff */
[----:B------:R-:W-:Y:S02]  /*7f80*/  SHF.L.W.U32.HI R13, R10, 0x14, R10 ;  /* 0x000000140a0d7819 */ /* 0x000fe40000010e0a */
[----:B------:R-:W-:Y:S02]  /*7f90*/  LOP3.LUT R12, R19, R12, RZ, 0x3c, !PT ;  /* 0x0000000c130c7212 */ /* 0x000fe400078e3cff */
[----:B------:R-:W-:-:S02]  /*7fa0*/  IADD3 R18, PT, PT, R13, R17, R18 ;  /* 0x000000110d127210 */ /* 0x000fc40007ffe012 */
[----:B------:R-:W-:Y:S02]  /*7fb0*/  LOP3.LUT R9, R32, R9, RZ, 0x3c, !PT ;  /* 0x0000000920097212 */ /* 0x000fe400078e3cff */
[----:B------:R-:W-:Y:S02]  /*7fc0*/  LOP3.LUT R25, R18, R25, RZ, 0x3c, !PT ;  /* 0x0000001912197212 */ /* 0x000fe400078e3cff */
[----:B------:R-:W-:Y:S02]  /*7fd0*/  SHF.L.W.U32.HI R12, R12, 0x14, R12 ;  /* 0x000000140c0c7819 */ /* 0x000fe40000010e0c */
[----:B------:R-:W-:Y:S02]  /*7fe0*/  SHF.L.W.U32.HI R9, R9, 0x14, R9 ;  /* 0x0000001409097819 */ /* 0x000fe40000010e09 */
[----:B------:R-:W-:Y:S02]  /*7ff0*/  SHF.L.W.U32.HI R14, R14, 0x14, R14 ;  /* 0x000000140e0e7819 */ /* 0x000fe40000010e0e */
[----:B------:R-:W-:Y:S01]  /*8000*/  PRMT R16, R25, 0x321, R25 ;  /* 0x0000032119107816 */ /* 0x000fe20000000019 */
[----:B------:R-:W-:Y:S01]  /*8010*/  IMAD.IADD R6, R21, 0x1, R12 ;  /* 0x0000000115067824 */ /* 0x000fe200078e020c */
[----:B------:R-:W-:-:S02]  /*8020*/  IADD3 R28, PT, PT, R9, R28, R8 ;  /* 0x0000001c091c7210 */ /* 0x000fc40007ffe008 */
[----:B------:R-:W-:Y:S01]  /*8030*/  IADD3 R8, PT, PT, R14, UR5, R27 ;  /* 0x000000050e087c10 */ /* 0x000fe2000fffe01b */
[----:B------:R-:W-:Y:S01]  /*8040*/  IMAD.IADD R23, R23, 0x1, R16 ;  /* 0x0000000117177824 */ /* 0x000fe200078e0210 */
[----:B------:R-:W-:Y:S02]  /*8050*/  LOP3.LUT R15, R6, R15, RZ, 0x3c, !PT ;  /* 0x0000000f060f7212 */ /* 0x000fe400078e3cff */
[----:B------:R-:W-:Y:S02]  /*8060*/  LOP3.LUT R11, R8, R11, RZ, 0x3c, !PT ;  /* 0x0000000b080b7212 */ /* 0x000fe400078e3cff */
[----:B------:R-:W-:Y:S02]  /*8070*/  LOP3.LUT R17, R28, R29, RZ, 0x3c, !PT ;  /* 0x0000001d1c117212 */ /* 0x000fe400078e3cff */
[----:B------:R-:W-:Y:S02]  /*8080*/  PRMT R21, R11, 0x321, R11 ;  /* 0x000003210b157816 */ /* 0x000fe4000000000b */
[----:B------:R-:W-:-:S02]  /*8090*/  LOP3.LUT R22, R23, 0xff, R28, 0x48, !PT ;  /* 0x000000ff17167812 */ /* 0x000fc400078e481c */
[----:B------:R-:W-:Y:S02]  /*80a0*/  PRMT R10, R15, 0x321, R15 ;  /* 0x000003210f0a7816 */ /* 0x000fe4000000000f */
[----:B------:R-:W-:Y:S01]  /*80b0*/  PRMT R17, R17, 0x321, R17 ;  /* 0x0000032111117816 */ /* 0x000fe20000000011 */
[----:B------:R-:W-:Y:S01]  /*80c0*/  IMAD.IADD R15, R24, 0x1, R21 ;  /* 0x00000001180f7824 */ /* 0x000fe200078e0215 */
[----:B--2---:R-:W-:Y:S01]  /*80d0*/  ISETP.GT.U32.AND P1, PT, R7, R22, PT ;  /* 0x000000160700720c */ /* 0x004fe20003f24070 */
[----:B------:R-:W-:Y:S02]  /*80e0*/  IMAD.IADD R19, R19, 0x1, R10 ;  /* 0x0000000113137824 */ /* 0x000fe400078e020a */
[----:B------:R-:W-:Y:S01]  /*80f0*/  IMAD.IADD R11, R32, 0x1, R17 ;  /* 0x00000001200b7824 */ /* 0x000fe200078e0211 */
[----:B------:R-:W-:Y:S02]  /*8100*/  LOP3.LUT R13, R23, R13, RZ, 0x3c, !PT ;  /* 0x0000000d170d7212 */ /* 0x000fe400078e3cff */
[----:B------:R-:W-:-:S02]  /*8110*/  LOP3.LUT R14, R15, R14, RZ, 0x3c, !PT ;  /* 0x0000000e0f0e7212 */ /* 0x000fc400078e3cff */
[----:B------:R-:W-:Y:S02]  /*8120*/  LOP3.LUT R12, R19, R12, RZ, 0x3c, !PT ;  /* 0x0000000c130c7212 */ /* 0x000fe400078e3cff */
[----:B------:R-:W-:Y:S02]  /*8130*/  LOP3.LUT R9, R11, R9, RZ, 0x3c, !PT ;  /* 0x000000090b097212 */ /* 0x000fe400078e3cff */
[----:B------:R-:W-:Y:S02]  /*8140*/  SHF.L.W.U32.HI R20, R13, 0x19, R13 ;  /* 0x000000190d147819 */ /* 0x000fe40000010e0d */
[----:B------:R-:W-:Y:S02]  /*8150*/  SHF.L.W.U32.HI R13, R14, 0x19, R14 ;  /* 0x000000190e0d7819 */ /* 0x000fe40000010e0e */
[----:B------:R-:W-:Y:S02]  /*8160*/  SHF.L.W.U32.HI R12, R12, 0x19, R12 ;  /* 0x000000190c0c7819 */ /* 0x000fe40000010e0c */
[----:B------:R-:W-:Y:S01]  /*8170*/  SHF.L.W.U32.HI R9, R9, 0x19, R9 ;  /* 0x0000001909097819 */ /* 0x000fe20000010e09 */
[----:B------:R-:W-:Y:S01]  /*8180*/  IMAD.MOV.U32 R14, RZ, RZ, R2 ;  /* 0x000000ffff0e7224 */ /* 0x000fe200078e0002 */
[----:B------:R-:W-:Y:S01]  /*8190*/  LOP3.LUT R10, R13, R10, RZ, 0x3c, !PT ;  /* 0x0000000a0d0a7212 */ /* 0x000fe200078e3cff */
[----:B------:R-:W-:Y:S01]  /*81a0*/  IMAD.MOV.U32 R13, RZ, RZ, R0 ;  /* 0x000000ffff0d7224 */ /* 0x000fe200078e0000 */
[----:B------:R-:W-:-:S02]  /*81b0*/  LOP3.LUT R12, R12, R21, RZ, 0x3c, !PT ;  /* 0x000000150c0c7212 */ /* 0x000fc400078e3cff */
[----:B------:R-:W-:Y:S02]  /*81c0*/  PLOP3.LUT P0, PT, PT, PT, PT, 0x80, 0x8 ;  /* 0x000000000008781c */ /* 0x000fe40003f0f070 */
[----:B------:R-:W-:Y:S02]  /*81d0*/  LOP3.LUT R9, R16, R9, RZ, 0x3c, !PT ;  /* 0x0000000910097212 */ /* 0x000fe400078e3cff */
[----:B------:R-:W-:Y:S02]  /*81e0*/  LOP3.LUT R23, R23, R28, RZ, 0x3c, !PT ;  /* 0x0000001c17177212 */ /* 0x000fe400078e3cff */
[----:B------:R-:W-:Y:S01]  /*81f0*/  LOP3.LUT R17, R20, R17, RZ, 0x3c, !PT ;  /* 0x0000001114117212 */ /* 0x000fe200078e3cff */
[----:B------:R-:W-:Y:S06]  /*8200*/  @P1 BRA `(.L_x_10) ;  /* 0x0000001800241947 */ /* 0x000fec0003800000 */
[----:B------:R-:W-:Y:S01]  /*8210*/  ISETP.GE.U32.AND P1, PT, R7, R22, PT ;  /* 0x000000160700720c */ /* 0x000fe20003f26070 */
[----:B------:R-:W-:Y:S01]  /*8220*/  IMAD.MOV.U32 R14, RZ, RZ, -0x1 ;  /* 0xffffffffff0e7424 */ /* 0x000fe200078e00ff */
[----:B------:R-:W-:Y:S01]  /*8230*/  PLOP3.LUT P0, PT, PT, PT, PT, 0x8, 0x80 ;  /* 0x000000000080781c */ /* 0x000fe20003f0e170 */
[----:B------:R-:W-:-:S10]  /*8240*/  IMAD.MOV.U32 R13, RZ, RZ, -0x1 ;  /* 0xffffffffff0d7424 */ /* 0x000fd400078e00ff */
[----:B------:R-:W-:Y:S05]  /*8250*/  @!P1 BRA `(.L_x_10) ;  /* 0x0000001800109947 */ /* 0x000fea0003800000 */
[----:B------:R-:W2:Y:S01]  /*8260*/  LDG.E.U8 R16, desc[UR18][R4.64+0x1] ;  /* 0x0000011204107981 */ /* 0x000ea2000c1e1100 */
[----:B------:R-:W-:Y:S01]  /*8270*/  SHF.R.U32.HI R7, RZ, 0x8, R23 ;  /* 0x00000008ff077819 */ /* 0x000fe20000011617 */
[----:B------:R-:W-:Y:S01]  /*8280*/  IMAD.MOV.U32 R14, RZ, RZ, R2 ;  /* 0x000000ffff0e7224 */ /* 0x000fe200078e0002 */
[----:B------:R-:W-:Y:S01]  /*8290*/  PLOP3.LUT P0, PT, PT, PT, PT, 0x80, 0x8 ;  /* 0x000000000008781c */ /* 0x000fe20003f0f070 */
[----:B------:R-:W-:Y:S01]  /*82a0*/  IMAD.MOV.U32 R13, RZ, RZ, R0 ;  /* 0x000000ffff0d7224 */ /* 0x000fe200078e0000 */
[----:B------:R-:W-:-:S04]  /*82b0*/  LOP3.LUT R7, R7, 0xff, RZ, 0xc0, !PT ;  /* 0x000000ff07077812 */ /* 0x000fc800078ec0ff */
[----:B--2---:R-:W-:-:S13]  /*82c0*/  ISETP.GT.U32.AND P1, PT, R16, R7, PT ;  /* 0x000000071000720c */ /* 0x004fda0003f24070 */
[----:B------:R-:W-:Y:S05]  /*82d0*/  @P1 BRA `(.L_x_10) ;  /* 0x0000001400f01947 */ /* 0x000fea0003800000 */
[----:B------:R-:W-:Y:S01]  /*82e0*/  ISETP.GE.U32.AND P1, PT, R16, R7, PT ;  /* 0x000000071000720c */ /* 0x000fe20003f26070 */
[----:B------:R-:W-:Y:S01]  /*82f0*/  IMAD.MOV.U32 R14, RZ, RZ, -0x1 ;  /* 0xffffffffff0e7424 */ /* 0x000fe200078e00ff */
[----:B------:R-:W-:Y:S01]  /*8300*/  PLOP3.LUT P0, PT, PT, PT, PT, 0x8, 0x80 ;  /* 0x000000000080781c */ /* 0x000fe20003f0e170 */
[----:B------:R-:W-:-:S10]  /*8310*/  IMAD.MOV.U32 R13, RZ, RZ, -0x1 ;  /* 0xffffffffff0d7424 */ /* 0x000fd400078e00ff */
[----:B------:R-:W-:Y:S05]  /*8320*/  @!P1 BRA `(.L_x_10) ;  /* 0x0000001400dc9947 */ /* 0x000fea0003800000 */
[----:B------:R-:W2:Y:S01]  /*8330*/  LDG.E.U8 R16, desc[UR18][R4.64+0x2] ;  /* 0x0000021204107981 */ /* 0x000ea2000c1e1100 */
[----:B------:R-:W-:Y:S01]  /*8340*/  PRMT R7, R23, 0x7632, R7 ;  /* 0x0000763217077816 */ /* 0x000fe20000000007 */
        /* <DEDUP_REMOVED lines=24> */
[C---:B------:R-:W-:Y:S01]  /*84d0*/  LOP3.LUT R7, R8.reuse, 0xff, R19, 0x48, !PT ;  /* 0x000000ff08077812 */ /* 0x040fe200078e4813 */
[----:B------:R-:W-:Y:S01]  /*84e0*/  IMAD.MOV.U32 R14, RZ, RZ, R2 ;  /* 0x000000ffff0e7224 */ /* 0x000fe200078e0002 */
[----:B------:R-:W-:Y:S01]  /*84f0*/  PLOP3.LUT P0, PT, PT, PT, PT, 0x80, 0x8 ;  /* 0x000000000008781c */ /* 0x000fe20003f0f070 */
[----:B------:R-:W-:Y:S01]  /*8500*/  IMAD.MOV.U32 R13, RZ, RZ, R0 ;  /* 0x000000ffff0d7224 */ /* 0x000fe200078e0000 */
[----:B------:R-:W-:Y:S02]  /*8510*/  LOP3.LUT R8, R8, R19, RZ, 0x3c, !PT ;  /* 0x0000001308087212 */ /* 0x000fe400078e3cff */
        /* <DEDUP_REMOVED lines=148> */
[----:B------:R-:W-:Y:S01]  /*8e60*/  LOP3.LUT R6, R12, 0xff, RZ, 0xc0, !PT ;  /* 0x000000ff0c067812 */ /* 0x000fe200078ec0ff */
        /* <DEDUP_REMOVED lines=188> */
[----:B------:R-:W-:Y:S02]  /*9a30*/  IMAD.MOV.U32 R14, RZ, RZ, R2 ;  /* 0x000000ffff0e7224 */ /* 0x000fe400078e0002 */
[----:B------:R-:W-:Y:S01]  /*9a40*/  IMAD.MOV.U32 R13, RZ, RZ, R0 ;  /* 0x000000ffff0d7224 */ /* 0x000fe200078e0000 */
[----:B--2---:R-:W-:-:S04]  /*9a50*/  ISETP.GT.U32.AND P2, PT, R4, R17, PT ;  /* 0x000000110400720c */ /* 0x004fc80003f44070 */
[----:B------:R-:W-:-:S09]  /*9a60*/  ISETP.GE.U32.OR P0, PT, R4, R17, P2 ;  /* 0x000000110400720c */ /* 0x000fd20001706470 */
[----:B------:R-:W-:-:S04]  /*9a70*/  @!P2 ISETP.GE.U32.AND P1, PT, R4, R17, PT ;  /* 0x000000110400a20c */ /* 0x000fc80003f26070 */
[----:B------:R-:W-:Y:S02]  /*9a80*/  @!P2 SEL R14, R2, 0xffffffff, P1 ;  /* 0xffffffff020ea807 */ /* 0x000fe40000800000 */
[----:B------:R-:W-:-:S07]  /*9a90*/  @!P2 SEL R13, R0, 0xffffffff, P1 ;  /* 0xffffffff000da807 */ /* 0x000fce0000800000 */
.L_x_10:
[----:B------:R-:W-:Y:S05]  /*9aa0*/  BSYNC.RECONVERGENT B0 ;  /* 0x0000000000007941 */ /* 0x000fea0003800200 */
.L_x_9:
[----:B------:R-:W0:Y:S01]  /*9ab0*/  SHFL.BFLY PT, R3, R14, 0x10, 0x1f ;  /* 0x0e001f000e037f89 */ /* 0x000e2200000e0000 */
[----:B------:R-:W1:Y:S01]  /*9ac0*/  LDCU UR5, c[0x0][0x364] ;  /* 0x00006c80ff0577ac */ /* 0x000e620008000800 */
[----:B------:R-:W-:Y:S02]  /*9ad0*/  BSSY.RECONVERGENT B0, `(.L_x_11) ;  /* 0x0000032000007945 */ /* 0x000fe40003800200 */
[----:B------:R-:W2:Y:S01]  /*9ae0*/  SHFL.BFLY PT, R0, R13, 0x10, 0x1f ;  /* 0x0e001f000d007f89 */ /* 0x000ea200000e0000 */
[----:B------:R-:W1:Y:S01]  /*9af0*/  S2R R4, SR_TID.Z ;  /* 0x0000000000047919 */ /* 0x000e620000002300 */
[----:B------:R-:W3:Y:S01]  /*9b00*/  S2R R6, SR_TID.X ;  /* 0x0000000000067919 */ /* 0x000ee20000002100 */
[----:B0-----:R-:W-:-:S04]  /*9b10*/  ISETP.LT.U32.AND P1, PT, R3, R14, PT ;  /* 0x0000000e0300720c */ /* 0x001fc80003f21070 */
[----:B--2---:R-:W-:-:S04]  /*9b20*/  ISETP.LT.U32.AND.EX P1, PT, R0, R13, PT, P1 ;  /* 0x0000000d0000720c */ /* 0x004fc80003f21110 */
[----:B------:R-:W-:Y:S02]  /*9b30*/  SEL R3, R3, R14, P1 ;  /* 0x0000000e03037207 */ /* 0x000fe40000800000 */
[----:B------:R-:W-:-:S03]  /*9b40*/  SEL R15, R0, R13, P1 ;  /* 0x0000000d000f7207 */ /* 0x000fc60000800000 */
[----:B------:R-:W0:Y:S04]  /*9b50*/  SHFL.BFLY PT, R2, R3, 0x8, 0x1f ;  /* 0x0d001f0003027f89 */ /* 0x000e2800000e0000 */
[----:B------:R-:W2:Y:S01]  /*9b60*/  SHFL.BFLY PT, R0, R15, 0x8, 0x1f ;  /* 0x0d001f000f007f89 */ /* 0x000ea200000e0000 */
[----:B0-----:R-:W-:-:S04]  /*9b70*/  ISETP.LT.U32.AND P1, PT, R2, R3, PT ;  /* 0x000000030200720c */ /* 0x001fc80003f21070 */
[----:B--2---:R-:W-:-:S04]  /*9b80*/  ISETP.LT.U32.AND.EX P1, PT, R0, R15, PT, P1 ;  /* 0x0000000f0000720c */ /* 0x004fc80003f21110 */
[----:B------:R-:W-:Y:S02]  /*9b90*/  SEL R7, R2, R3, P1 ;  /* 0x0000000302077207 */ /* 0x000fe40000800000 */
[----:B------:R-:W-:Y:S01]  /*9ba0*/  SEL R9, R0, R15, P1 ;  /* 0x0000000f00097207 */ /* 0x000fe20000800000 */
[----:B------:R-:W1:Y:S02]  /*9bb0*/  S2R R3, SR_TID.Y ;  /* 0x0000000000037919 */ /* 0x000e640000002200 */
[----:B------:R-:W0:Y:S04]  /*9bc0*/  SHFL.BFLY PT, R2, R7, 0x4, 0x1f ;  /* 0x0c801f0007027f89 */ /* 0x000e2800000e0000 */
[----:B------:R-:W2:Y:S01]  /*9bd0*/  SHFL.BFLY PT, R0, R9, 0x4, 0x1f ;  /* 0x0c801f0009007f89 */ /* 0x000ea200000e0000 */
[----:B0-----:R-:W-:-:S04]  /*9be0*/  ISETP.LT.U32.AND P1, PT, R2, R7, PT ;  /* 0x000000070200720c */ /* 0x001fc80003f21070 */
[----:B--2---:R-:W-:Y:S01]  /*9bf0*/  ISETP.LT.U32.AND.EX P1, PT, R0, R9, PT, P1 ;  /* 0x000000090000720c */ /* 0x004fe20003f21110 */
[----:B-1----:R-:W-:-:S03]  /*9c00*/  IMAD R3, R4, UR5, R3 ;  /* 0x0000000504037c24 */ /* 0x002fc6000f8e0203 */
[----:B------:R-:W-:Y:S01]  /*9c10*/  SEL R5, R2, R7, P1 ;  /* 0x0000000702057207 */ /* 0x000fe20000800000 */
[----:B---3--:R-:W-:Y:S01]  /*9c20*/  IMAD R4, R3, UR26, R6 ;  /* 0x0000001a03047c24 */ /* 0x008fe2000f8e0206 */
[----:B------:R-:W-:-:S03]  /*9c30*/  SEL R11, R0, R9, P1 ;  /* 0x00000009000b7207 */ /* 0x000fc60000800000 */
[----:B------:R-:W0:Y:S01]  /*9c40*/  SHFL.BFLY PT, R2, R5, 0x2, 0x1f ;  /* 0x0c401f0005027f89 */ /* 0x000e2200000e0000 */
[----:B------:R-:W-:-:S03]  /*9c50*/  ISETP.GT.U32.AND P2, PT, R4, 0x1f, PT ;  /* 0x0000001f0400780c */ /* 0x000fc60003f44070 */
[----:B------:R-:W1:Y:S01]  /*9c60*/  SHFL.BFLY PT, R0, R11, 0x2, 0x1f ;  /* 0x0c401f000b007f89 */ /* 0x000e6200000e0000 */
[----:B0-----:R-:W-:-:S04]  /*9c70*/  ISETP.LT.U32.AND P1, PT, R2, R5, PT ;  /* 0x000000050200720c */ /* 0x001fc80003f21070 */
[----:B-1----:R-:W-:-:S04]  /*9c80*/  ISETP.LT.U32.AND.EX P1, PT, R0, R11, PT, P1 ;  /* 0x0000000b0000720c */ /* 0x002fc80003f21110 */
[----:B------:R-:W-:Y:S02]  /*9c90*/  SEL R7, R2, R5, P1 ;  /* 0x0000000502077207 */ /* 0x000fe40000800000 */
[----:B------:R-:W-:Y:S02]  /*9ca0*/  SEL R9, R0, R11, P1 ;  /* 0x0000000b00097207 */ /* 0x000fe40000800000 */
[----:B------:R-:W-:Y:S01]  /*9cb0*/  LOP3.LUT P3, R5, R4, 0x1f, RZ, 0xc0, !PT ;  /* 0x0000001f04057812 */ /* 0x000fe2000786c0ff */
[----:B------:R-:W0:Y:S04]  /*9cc0*/  SHFL.BFLY PT, R2, R7, 0x1, 0x1f ;  /* 0x0c201f0007027f89 */ /* 0x000e2800000e0000 */
[----:B------:R-:W1:Y:S01]  /*9cd0*/  SHFL.BFLY PT, R0, R9, 0x1, 0x1f ;  /* 0x0c201f0009007f89 */ /* 0x000e6200000e0000 */
[----:B0-----:R-:W-:-:S04]  /*9ce0*/  ISETP.LT.U32.AND P1, PT, R2, R7, PT ;  /* 0x000000070200720c */ /* 0x001fc80003f21070 */
[----:B-1----:R-:W-:-:S04]  /*9cf0*/  ISETP.LT.U32.AND.EX P1, PT, R0, R9, PT, P1 ;  /* 0x000000090000720c */ /* 0x002fc80003f21110 */
[----:B------:R-:W-:Y:S02]  /*9d00*/  SEL R3, R0, R9, P1 ;  /* 0x0000000900037207 */ /* 0x000fe40000800000 */
[----:B------:R-:W-:Y:S02]  /*9d10*/  VOTE.ANY R0, PT, P0 ;  /* 0x0000000000007806 */ /* 0x000fe400000e0100 */
[----:B------:R-:W-:Y:S01]  /*9d20*/  SEL R2, R2, R7, P1 ;  /* 0x0000000702027207 */ /* 0x000fe20000800000 */
[----:B------:R-:W-:Y:S06]  /*9d30*/  @P3 BRA `(.L_x_12) ;  /* 0x00000000002c3947 */ /* 0x000fec0003800000 */
[----:B------:R-:W0:Y:S01]  /*9d40*/  S2UR UR7, SR_CgaCtaId ;  /* 0x00000000000779c3 */ /* 0x000e220000008800 */
[----:B------:R-:W-:Y:S01]  /*9d50*/  UMOV UR5, 0x400 ;  /* 0x0000040000057882 */ /* 0x000fe20000000000 */
[----:B------:R-:W-:Y:S01]  /*9d60*/  ISETP.NE.AND P0, PT, R0, RZ, PT ;  /* 0x000000ff0000720c */ /* 0x000fe20003f05270 */
[----:B------:R-:W-:-:S03]  /*9d70*/  UIADD3 UR6, UPT, UPT, UR5, 0x28, URZ ;  /* 0x0000002805067890 */ /* 0x000fc6000fffe0ff */
[----:B------:R-:W-:Y:S01]  /*9d80*/  SEL R0, RZ, 0x1, !P0 ;  /* 0x00000001ff007807 */ /* 0x000fe20004000000 */
[----:B0-----:R-:W-:Y:S02]  /*9d90*/  ULEA UR5, UR7, UR5, 0x18 ;  /* 0x0000000507057291 */ /* 0x001fe4000f8ec0ff */
[----:B------:R-:W-:-:S04]  /*9da0*/  ULEA UR6, UR7, UR6, 0x18 ;  /* 0x0000000607067291 */ /* 0x000fc8000f8ec0ff */
[C---:B------:R-:W-:Y:S02]  /*9db0*/  LEA.HI R7, R4.reuse, UR5, RZ, 0x1b ;  /* 0x0000000504077c11 */ /* 0x040fe4000f8fd8ff */
[----:B------:R-:W-:-:S03]  /*9dc0*/  LEA.HI R9, R4, UR6, RZ, 0x1e ;  /* 0x0000000604097c11 */ /* 0x000fc6000f8ff0ff */
[----:B------:R0:W-:Y:S04]  /*9dd0*/  STS.U8 [R7], R0 ;  /* 0x0000000007007388 */ /* 0x0001e80000000000 */
[----:B------:R0:W-:Y:S02]  /*9de0*/  STS.64 [R9], R2 ;  /* 0x0000000209007388 */ /* 0x0001e40000000a00 */
.L_x_12:
[----:B------:R-:W-:Y:S05]  /*9df0*/  BSYNC.RECONVERGENT B0 ;  /* 0x0000000000007941 */ /* 0x000fea0003800200 */
.L_x_11:
[----:B------:R-:W-:Y:S06]  /*9e00*/  BAR.SYNC.DEFER_BLOCKING 0x0 ;  /* 0x0000000000007b1d */ /* 0x000fec0000010000 */
[----:B------:R-:W-:Y:S05]  /*9e10*/  @P2 EXIT ;  /* 0x000000000000294d */ /* 0x000fea0003800000 */
[----:B------:R-:W1:Y:S01]  /*9e20*/  S2UR UR6, SR_CgaCtaId ;  /* 0x00000000000679c3 */ /* 0x000e620000008800 */
[----:B------:R-:W-:Y:S01]  /*9e30*/  UMOV UR5, 0x400 ;  /* 0x0000040000057882 */ /* 0x000fe20000000000 */
[----:B------:R-:W-:Y:S01]  /*9e40*/  ISETP.NE.AND P2, PT, R5, RZ, PT ;  /* 0x000000ff0500720c */ /* 0x000fe20003f45270 */
[----:B------:R-:W-:-:S04]  /*9e50*/  UIADD3 UR7, UPT, UPT, UR5, 0x28, URZ ;  /* 0x0000002805077890 */ /* 0x000fc8000fffe0ff */
[----:B-1----:R-:W-:Y:S02]  /*9e60*/  ULEA UR7, UR6, UR7, 0x18 ;  /* 0x0000000706077291 */ /* 0x002fe4000f8ec0ff */
[----:B------:R-:W-:-:S04]  /*9e70*/  ULEA UR5, UR6, UR5, 0x18 ;  /* 0x0000000506057291 */ /* 0x000fc8000f8ec0ff */
[----:B0-----:R-:W-:-:S06]  /*9e80*/  LEA R2, R5, UR7, 0x3 ;  /* 0x0000000705027c11 */ /* 0x001fcc000f8e18ff */
[----:B------:R-:W0:Y:S04]  /*9e90*/  LDS.64 R2, [R2] ;  /* 0x0000000002027984 */ /* 0x000e280000000a00 */
[----:B0-----:R-:W0:Y:S04]  /*9ea0*/  SHFL.BFLY PT, R9, R2, 0x10, 0x1f ;  /* 0x0e001f0002097f89 */ /* 0x001e2800000e0000 */
[----:B------:R-:W1:Y:S01]  /*9eb0*/  SHFL.BFLY PT, R7, R3, 0x10, 0x1f ;  /* 0x0e001f0003077f89 */ /* 0x000e6200000e0000 */
[----:B0-----:R-:W-:-:S04]  /*9ec0*/  ISETP.LT.U32.AND P0, PT, R9, R2, PT ;  /* 0x000000020900720c */ /* 0x001fc80003f01070 */
[----:B-1----:R-:W-:-:S04]  /*9ed0*/  ISETP.LT.U32.AND.EX P0, PT, R7, R3, PT, P0 ;  /* 0x000000030700720c */ /* 0x002fc80003f01100 */
[----:B------:R-:W-:Y:S02]  /*9ee0*/  SEL R11, R9, R2, P0 ;  /* 0x00000002090b7207 */ /* 0x000fe40000000000 */
[----:B------:R-:W-:-:S03]  /*9ef0*/  SEL R7, R7, R3, P0 ;  /* 0x0000000307077207 */ /* 0x000fc60000000000 */
[----:B------:R-:W0:Y:S04]  /*9f00*/  SHFL.BFLY PT, R4, R11, 0x8, 0x1f ;  /* 0x0d001f000b047f89 */ /* 0x000e2800000e0000 */
[----:B------:R-:W1:Y:S01]  /*9f10*/  SHFL.BFLY PT, R0, R7, 0x8, 0x1f ;  /* 0x0d001f0007007f89 */ /* 0x000e6200000e0000 */
[----:B0-----:R-:W-:-:S04]  /*9f20*/  ISETP.LT.U32.AND P0, PT, R4, R11, PT ;  /* 0x0000000b0400720c */ /* 0x001fc80003f01070 */
[----:B-1----:R-:W-:-:S04]  /*9f30*/  ISETP.LT.U32.AND.EX P0, PT, R0, R7, PT, P0 ;  /* 0x000000070000720c */ /* 0x002fc80003f01100 */
[----:B------:R-:W-:Y:S02]  /*9f40*/  SEL R4, R4, R11, P0 ;  /* 0x0000000b04047207 */ /* 0x000fe40000000000 */
[----:B------:R-:W-:Y:S02]  /*9f50*/  SEL R9, R0, R7, P0 ;  /* 0x0000000700097207 */ /* 0x000fe40000000000 */
[----:B------:R-:W-:Y:S04]  /*9f60*/  LDS.U8 R0, [R5+UR5] ;  /* 0x0000000505007984 */ /* 0x000fe80008000000 */
[----:B------:R-:W0:Y:S04]  /*9f70*/  SHFL.BFLY PT, R3, R4, 0x4, 0x1f ;  /* 0x0c801f0004037f89 */ /* 0x000e2800000e0000 */
[----:B------:R-:W1:Y:S01]  /*9f80*/  SHFL.BFLY PT, R2, R9, 0x4, 0x1f ;  /* 0x0c801f0009027f89 */ /* 0x000e6200000e0000 */
[----:B0-----:R-:W-:-:S04]  /*9f90*/  ISETP.LT.U32.AND P0, PT, R3, R4, PT ;  /* 0x000000040300720c */ /* 0x001fc80003f01070 */
[----:B-1----:R-:W-:-:S04]  /*9fa0*/  ISETP.LT.U32.AND.EX P0, PT, R2, R9, PT, P0 ;  /* 0x000000090200720c */ /* 0x002fc80003f01100 */
[----:B------:R-:W-:Y:S02]  /*9fb0*/  SEL R6, R3, R4, P0 ;  /* 0x0000000403067207 */ /* 0x000fe40000000000 */
[----:B------:R-:W-:Y:S02]  /*9fc0*/  SEL R7, R2, R9, P0 ;  /* 0x0000000902077207 */ /* 0x000fe40000000000 */
[----:B------:R-:W-:Y:S01]  /*9fd0*/  ISETP.NE.AND P1, PT, R0, RZ, PT ;  /* 0x000000ff0000720c */ /* 0x000fe20003f25270 */
[----:B------:R-:W0:Y:S04]  /*9fe0*/  SHFL.BFLY PT, R3, R6, 0x2, 0x1f ;  /* 0x0c401f0006037f89 */ /* 0x000e2800000e0000 */
[----:B------:R-:W1:Y:S08]  /*9ff0*/  SHFL.BFLY PT, R2, R7, 0x2, 0x1f ;  /* 0x0c401f0007027f89 */ /* 0x000e7000000e0000 */
[----:B------:R-:W-:-:S02]  /*a000*/  VOTE.ANY R0, PT, P1 ;  /* 0x0000000000007806 */ /* 0x000fc400008e0100 */
[----:B0-----:R-:W-:-:S04]  /*a010*/  ISETP.LT.U32.AND P0, PT, R3, R6, PT ;  /* 0x000000060300720c */ /* 0x001fc80003f01070 */
[----:B-1----:R-:W-:-:S04]  /*a020*/  ISETP.LT.U32.AND.EX P0, PT, R2, R7, PT, P0 ;  /* 0x000000070200720c */ /* 0x002fc80003f01100 */
[----:B------:R-:W-:Y:S02]  /*a030*/  SEL R5, R2, R7, P0 ;  /* 0x0000000702057207 */ /* 0x000fe40000000000 */
[----:B------:R-:W-:-:S03]  /*a040*/  SEL R3, R3, R6, P0 ;  /* 0x0000000603037207 */ /* 0x000fc60000000000 */
[----:B------:R0:W1:Y:S04]  /*a050*/  SHFL.BFLY PT, R2, R5, 0x1, 0x1f ;  /* 0x0c201f0005027f89 */ /* 0x00006800000e0000 */
[----:B------:R0:W2:Y:S01]  /*a060*/  SHFL.BFLY PT, R4, R3, 0x1, 0x1f ;  /* 0x0c201f0003047f89 */ /* 0x0000a200000e0000 */
[----:B------:R-:W-:Y:S05]  /*a070*/  @P2 EXIT ;  /* 0x000000000000294d */ /* 0x000fea0003800000 */
[----:B------:R-:W3:Y:S01]  /*a080*/  S2UR UR6, SR_CTAID.Z ;  /* 0x00000000000679c3 */ /* 0x000ee20000002700 */
[----:B------:R-:W4:Y:S01]  /*a090*/  LDCU UR8, c[0x0][0x370] ;  /* 0x00006e00ff0877ac */ /* 0x000f220008000800 */
[----:B--2---:R-:W-:Y:S01]  /*a0a0*/  ISETP.LT.U32.AND P0, PT, R4, R3, PT ;  /* 0x000000030400720c */ /* 0x004fe20003f01070 */
[----:B------:R-:W3:Y:S03]  /*a0b0*/  LDCU UR7, c[0x0][0x374] ;  /* 0x00006e80ff0777ac */ /* 0x000ee60008000800 */
[----:B-1----:R-:W-:Y:S02]  /*a0c0*/  ISETP.LT.U32.AND.EX P0, PT, R2, R5, PT, P0 ;  /* 0x000000050200720c */ /* 0x002fe40003f01100 */
[----:B------:R-:W1:Y:S01]  /*a0d0*/  S2UR UR5, SR_CTAID.Y ;  /* 0x00000000000579c3 */ /* 0x000e620000002600 */
[----:B------:R-:W2:Y:S01]  /*a0e0*/  LDCU.128 UR12, c[0x0][0x3b0] ;  /* 0x00007600ff0c77ac */ /* 0x000ea20008000c00 */
[----:B------:R-:W-:-:S02]  /*a0f0*/  SEL R4, R4, R3, P0 ;  /* 0x0000000304047207 */ /* 0x000fc40000000000 */
[----:B0-----:R-:W-:Y:S02]  /*a100*/  SEL R5, R2, R5, P0 ;  /* 0x0000000502057207 */ /* 0x001fe40000000000 */
[----:B------:R-:W-:-:S04]  /*a110*/  ISETP.NE.AND P0, PT, R0, RZ, PT ;  /* 0x000000ff0000720c */ /* 0x000fc80003f05270 */
[----:B------:R-:W-:Y:S01]  /*a120*/  SEL R9, RZ, 0x1, !P0 ;  /* 0x00000001ff097807 */ /* 0x000fe20004000000 */
[----:B---3--:R-:W-:-:S04]  /*a130*/  UIMAD UR6, UR6, UR7, URZ ;  /* 0x00000007060672a4 */ /* 0x008fc8000f8e02ff */
[----:B-1----:R-:W-:-:S03]  /*a140*/  UIADD3 UR6, UP0, UPT, UR6, UR5, URZ ;  /* 0x0000000506067290 */ /* 0x002fc6000ff1e0ff */
[----:B------:R-:W-:Y:S01]  /*a150*/  UMOV UR5, URZ ;  /* 0x000000ff00057c82 */ /* 0x000fe20008000000 */
[----:B------:R-:W-:Y:S02]  /*a160*/  UIADD3.X UR9, UPT, UPT, URZ, URZ, URZ, UP0, !UPT ;  /* 0x000000ffff097290 */ /* 0x000fe400087fe4ff */
[----:B----4-:R-:W-:Y:S02]  /*a170*/  UIMAD.WIDE.U32 UR6, UR8, UR6, UR4 ;  /* 0x00000006080672a5 */ /* 0x010fe4000f8e0004 */
[----:B------:R-:W-:Y:S02]  /*a180*/  UIMAD UR9, UR9, UR8, URZ ;  /* 0x00000008090972a4 */ /* 0x000fe4000f8e02ff */
[----:B--2---:R-:W-:Y:S02]  /*a190*/  UIADD3 UR8, UP0, UPT, UR6, UR14, URZ ;  /* 0x0000000e06087290 */ /* 0x004fe4000ff1e0ff */
[----:B------:R-:W-:Y:S02]  /*a1a0*/  UIADD3 UR9, UPT, UPT, UR7, UR9, URZ ;  /* 0x0000000907097290 */ /* 0x000fe4000fffe0ff */
[----:B------:R-:W-:-:S02]  /*a1b0*/  ULEA UR5, UP1, UR6, UR12, 0x3 ;  /* 0x0000000c06057291 */ /* 0x000fc4000f8218ff */
[----:B------:R-:W-:Y:S01]  /*a1c0*/  UIADD3.X UR7, UPT, UPT, UR9, UR15, URZ, UP0, !UPT ;  /* 0x0000000f09077290 */ /* 0x000fe200087fe4ff */
[----:B------:R-:W-:Y:S01]  /*a1d0*/  IMAD.U32 R2, RZ, RZ, UR8 ;  /* 0x00000008ff027e24 */ /* 0x000fe2000f8e00ff */
[----:B------:R-:W-:Y:S02]  /*a1e0*/  ULEA.HI.X UR6, UR6, UR13, UR9, 0x3, UP1 ;  /* 0x0000000d06067291 */ /* 0x000fe400088f1c09 */
[----:B------:R-:W-:Y:S02]  /*a1f0*/  IMAD.U32 R6, RZ, RZ, UR5 ;  /* 0x00000005ff067e24 */ /* 0x000fe4000f8e00ff */
[----:B------:R-:W-:Y:S02]  /*a200*/  IMAD.U32 R3, RZ, RZ, UR7 ;  /* 0x00000007ff037e24 */ /* 0x000fe4000f8e00ff */
[----:B------:R-:W-:-:S03]  /*a210*/  IMAD.U32 R7, RZ, RZ, UR6 ;  /* 0x00000006ff077e24 */ /* 0x000fc6000f8e00ff */
[----:B------:R-:W-:Y:S04]  /*a220*/  STG.E.U8 desc[UR18][R2.64], R9 ;  /* 0x0000000902007986 */ /* 0x000fe8000c101112 */
[----:B------:R-:W-:Y:S01]  /*a230*/  STG.E.64 desc[UR18][R6.64], R4 ;  /* 0x0000000406007986 */ /* 0x000fe2000c101b12 */
[----:B------:R-:W-:Y:S05]  /*a240*/  EXIT ;  /* 0x000000000000794d */ /* 0x000fea0003800000 */
.L_x_13:
        /* <DEDUP_REMOVED lines=11> */
.L_x_15:


//--------------------- .nv.shared.reduceGlobalBlocks --------------------------
	.section	.nv.shared.reduceGlobalBlocks,"aw",@nobits
	.sectionflags	@""
	.align	8
.nv.shared.reduceGlobalBlocks:
	.zero		1312


//--------------------- .nv.shared.reserved.0     --------------------------
	.section	.nv.shared.reserved.0,"aw",@nobits
	.weak		__nv_reservedSMEM_offset_0_alias
	.size		__nv_reservedSMEM_offset_0_alias, 0, 64
	.other		__nv_reservedSMEM_offset_0_alias,@"STO_CUDA_RESERVED_SHARED STV_DEFAULT"
__nv_reservedSMEM_offset_0_alias:
	.zero		0
	.zero		64


//--------------------- .nv.global                --------------------------
	.section	.nv.global,"aw",@nobits
.nv.global:
	.type		_ZN32_INTERNAL_6cf94949_4_k_cu_rotr324cuda3std6ranges3__45__cpo9iter_moveE,@object
	.size		_ZN32_INTERNAL_6cf94949_4_k_cu_rotr324cuda3std6ranges3__45__cpo9iter_moveE,(_ZN32_INTERNAL_6cf94949_4_k_cu_rotr324cuda3std3__434_GLOBAL__N__6cf94949_4_k_cu_rotr326ignoreE - _ZN32_INTERNAL_6cf94949_4_k_cu_rotr324cuda3std6ranges3__45__cpo9iter_moveE)
_ZN32_INTERNAL_6cf94949_4_k_cu_rotr324cuda3std6ranges3__45__cpo9iter_moveE:
	.zero		1
	.type		_ZN32_INTERNAL_6cf94949_4_k_cu_rotr324cuda3std3__434_GLOBAL__N__6cf94949_4_k_cu_rotr326ignoreE,@object
	.size		_ZN32_INTERNAL_6cf94949_4_k_cu_rotr324cuda3std3__434_GLOBAL__N__6cf94949_4_k_cu_rotr326ignoreE,(_ZN32_INTERNAL_6cf94949_4_k_cu_rotr324cuda3std3__45__cpo4cendE - _ZN32_INTERNAL_6cf94949_4_k_cu_rotr324cuda3std3__434_GLOBAL__N__6cf94949_4_k_cu_rotr326ignoreE)
_ZN32_INTERNAL_6cf94949_4_k_cu_rotr324cuda3std3__434_GLOBAL__N__6cf94949_4_k_cu_rotr326ignoreE:
	.zero		1
	.type		_ZN32_INTERNAL_6cf94949_4_k_cu_rotr324cuda3std3__45__cpo4cendE,@object
	.size		_ZN32_INTERNAL_6cf94949_4_k_cu_rotr324cuda3std3__45__cpo4cendE,(_ZN32_INTERNAL_6cf94949_4_k_cu_rotr324cuda3std3__45__cpo3endE - _ZN32_INTERNAL_6cf94949_4_k_cu_rotr324cuda3std3__45__cpo4cendE)
_ZN32_INTERNAL_6cf94949_4_k_cu_rotr324cuda3std3__45__cpo4cendE:
	.zero		1
	.type		_ZN32_INTERNAL_6cf94949_4_k_cu_rotr324cuda3std3__45__cpo3endE,@object
	.size		_ZN32_INTERNAL_6cf94949_4_k_cu_rotr324cuda3std3__45__cpo3endE,(_ZN32_INTERNAL_6cf94949_4_k_cu_rotr324cuda3std3__48in_placeE - _ZN32_INTERNAL_6cf94949_4_k_cu_rotr324cuda3std3__45__cpo3endE)
_ZN32_INTERNAL_6cf94949_4_k_cu_rotr324cuda3std3__45__cpo3endE:
	.zero		1
	.type		_ZN32_INTERNAL_6cf94949_4_k_cu_rotr324cuda3std3__48in_placeE,@object
	.size		_ZN32_INTERNAL_6cf94949_4_k_cu_rotr324cuda3std3__48in_placeE,(_ZN32_INTERNAL_6cf94949_4_k_cu_rotr324cuda3std6ranges3__45__cpo7advanceE - _ZN32_INTERNAL_6cf94949_4_k_cu_rotr324cuda3std3__48in_placeE)
_ZN32_INTERNAL_6cf94949_4_k_cu_rotr324cuda3std3__48in_placeE:
	.zero		1
	.type		_ZN32_INTERNAL_6cf94949_4_k_cu_rotr324cuda3std6ranges3__45__cpo7advanceE,@object
	.size		_ZN32_INTERNAL_6cf94949_4_k_cu_rotr324cuda3std6ranges3__45__cpo7advanceE,(_ZN32_INTERNAL_6cf94949_4_k_cu_rotr324cuda3std3__45__cpo5beginE - _ZN32_INTERNAL_6cf94949_4_k_cu_rotr324cuda3std6ranges3__45__cpo7advanceE)
_ZN32_INTERNAL_6cf94949_4_k_cu_rotr324cuda3std6ranges3__45__cpo7advanceE:
	.zero		1
	.type		_ZN32_INTERNAL_6cf94949_4_k_cu_rotr324cuda3std3__45__cpo5beginE,@object
	.size		_ZN32_INTERNAL_6cf94949_4_k_cu_rotr324cuda3std3__45__cpo5beginE,(_ZN32_INTERNAL_6cf94949_4_k_cu_rotr324cuda3std3__419piecewise_constructE - _ZN32_INTERNAL_6cf94949_4_k_cu_rotr324cuda3std3__45__cpo5beginE)
_ZN32_INTERNAL_6cf94949_4_k_cu_rotr324cuda3std3__45__cpo5beginE:
	.zero		1
	.type		_ZN32_INTERNAL_6cf94949_4_k_cu_rotr324cuda3std3__419piecewise_constructE,@object
	.size		_ZN32_INTERNAL_6cf94949_4_k_cu_rotr324cuda3std3__419piecewise_constructE,(_ZN32_INTERNAL_6cf94949_4_k_cu_rotr324cuda3std3__45__cpo6cbeginE - _ZN32_INTERNAL_6cf94949_4_k_cu_rotr324cuda3std3__419piecewise_constructE)
_ZN32_INTERNAL_6cf94949_4_k_cu_rotr324cuda3std3__419piecewise_constructE:
	.zero		1
	.type		_ZN32_INTERNAL_6cf94949_4_k_cu_rotr324cuda3std3__45__cpo6cbeginE,@object
	.size		_ZN32_INTERNAL_6cf94949_4_k_cu_rotr324cuda3std3__45__cpo6cbeginE,(_ZN32_INTERNAL_6cf94949_4_k_cu_rotr324cuda3std6ranges3__45__cpo4swapE - _ZN32_INTERNAL_6cf94949_4_k_cu_rotr324cuda3std3__45__cpo6cbeginE)
_ZN32_INTERNAL_6cf94949_4_k_cu_rotr324cuda3std3__45__cpo6cbeginE:
	.zero		1
	.type		_ZN32_INTERNAL_6cf94949_4_k_cu_rotr324cuda3std6ranges3__45__cpo4swapE,@object
	.size		_ZN32_INTERNAL_6cf94949_4_k_cu_rotr324cuda3std6ranges3__45__cpo4swapE,(.L_7 - _ZN32_INTERNAL_6cf94949_4_k_cu_rotr324cuda3std6ranges3__45__cpo4swapE)
_ZN32_INTERNAL_6cf94949_4_k_cu_rotr324cuda3std6ranges3__45__cpo4swapE:
	.zero		1
.L_7:


//--------------------- .nv.shared.special_launch --------------------------
	.section	.nv.shared.special_launch,"aw",@nobits
	.sectionflags	@""
	.align	8
.nv.shared.special_launch:
	.zero		1328


//--------------------- .nv.constant0.reduceGlobalBlocks --------------------------
	.section	.nv.constant0.reduceGlobalBlocks,"a",@progbits
	.sectionflags	@""
	.align	4
.nv.constant0.reduceGlobalBlocks:
	.zero		920


//--------------------- .nv.constant0.special_launch --------------------------
	.section	.nv.constant0.special_launch,"a",@progbits
	.sectionflags	@""
	.align	4
.nv.constant0.special_launch:
	.zero		960


//--------------------- SYMBOLS --------------------------

	.type		.nv.reservedSmem.offset0,@object
	.size		.nv.reservedSmem.offset0,0x4
	.type		.nv.reservedSmem.cap,@object
	.size		.nv.reservedSmem.cap,0x4
